//
// Generated by NVIDIA NVVM Compiler
//
// Compiler Build ID: CL-36424714
// Cuda compilation tools, release 13.0, V13.0.88
// Based on NVVM 20.0.0
//

.version 9.0
.target sm_100
.address_size 64

	// .globl	_Z10device_sinPdj
.func  (.param .align 16 .b8 func_retval0[16]) __internal_trig_reduction_slowpathd
(
	.param .b64 __internal_trig_reduction_slowpathd_param_0
)
;
.global .align 8 .b8 __cudart_i2opi_d[144] = {8, 93, 141, 31, 177, 95, 251, 107, 234, 146, 82, 138, 247, 57, 7, 61, 123, 241, 229, 235, 199, 186, 39, 117, 45, 234, 95, 158, 102, 63, 70, 79, 183, 9, 203, 39, 207, 126, 54, 109, 31, 109, 10, 90, 139, 17, 47, 239, 15, 152, 5, 222, 255, 151, 248, 31, 59, 40, 249, 189, 139, 95, 132, 156, 244, 57, 83, 131, 57, 214, 145, 57, 65, 126, 95, 180, 38, 112, 156, 233, 132, 68, 187, 46, 245, 53, 130, 232, 62, 167, 41, 177, 28, 235, 29, 254, 28, 146, 209, 9, 234, 46, 73, 6, 224, 210, 77, 66, 58, 110, 36, 183, 97, 197, 187, 222, 171, 99, 81, 254, 65, 144, 67, 60, 153, 149, 98, 219, 192, 221, 52, 245, 209, 87, 39, 252, 41, 21, 68, 78, 110, 131, 249, 162};
.global .align 16 .b8 __cudart_sin_cos_coeffs[128] = {70, 210, 176, 44, 241, 229, 90, 190, 146, 227, 172, 105, 227, 29, 199, 62, 161, 98, 219, 25, 160, 1, 42, 191, 24, 8, 17, 17, 17, 17, 129, 63, 84, 85, 85, 85, 85, 85, 197, 191, 0, 0, 0, 0, 0, 0, 0, 0, 0, 0, 0, 0, 0, 0, 0, 0, 100, 129, 253, 32, 131, 255, 168, 189, 40, 133, 239, 193, 167, 238, 33, 62, 217, 230, 6, 142, 79, 126, 146, 190, 233, 188, 221, 25, 160, 1, 250, 62, 71, 93, 193, 22, 108, 193, 86, 191, 81, 85, 85, 85, 85, 85, 165, 63, 0, 0, 0, 0, 0, 0, 224, 191, 0, 0, 0, 0, 0, 0, 240, 63};

.visible .entry _Z10device_sinPdj(
	.param .u64 .ptr .align 1 _Z10device_sinPdj_param_0,
	.param .u32 _Z10device_sinPdj_param_1
)
{
	.reg .pred 	%p<19>;
	.reg .b32 	%r<46>;
	.reg .b64 	%rd<19>;
	.reg .b64 	%fd<103>;

	ld.param.u64 	%rd3, [_Z10device_sinPdj_param_0];
	ld.param.u32 	%r17, [_Z10device_sinPdj_param_1];
	cvta.to.global.u64 	%rd1, %rd3;
	mov.u32 	%r18, %ctaid.x;
	mov.u32 	%r19, %ntid.x;
	mov.u32 	%r20, %tid.x;
	mad.lo.s32 	%r21, %r18, %r19, %r20;
	mul.lo.s32 	%r43, %r17, %r21;
	setp.gt.u32 	%p1, %r43, 19999999;
	@%p1 bra 	$L__BB0_17;
	add.s32 	%r22, %r43, %r17;
	min.u32 	%r2, %r22, 20000000;
	setp.le.u32 	%p2, %r22, %r43;
	@%p2 bra 	$L__BB0_17;
	add.s32 	%r3, %r43, 1;
	max.u32 	%r23, %r2, %r3;
	sub.s32 	%r24, %r23, %r43;
	and.b32  	%r25, %r24, 1;
	setp.eq.b32 	%p3, %r25, 1;
	not.pred 	%p4, %p3;
	@%p4 bra 	$L__BB0_8;
	cvt.rn.f64.u32 	%fd15, %r43;
	mul.f64 	%fd16, %fd15, 0d401921FB54442D18;
	div.rn.f64 	%fd1, %fd16, 0d417312CFF0000000;
	setp.eq.f64 	%p5, %fd1, 0d7FF0000000000000;
	@%p5 bra 	$L__BB0_6;
	mul.f64 	%fd17, %fd1, 0d3FE45F306DC9C883;
	cvt.rni.s32.f64 	%r41, %fd17;
	cvt.rn.f64.s32 	%fd18, %r41;
	fma.rn.f64 	%fd19, %fd18, 0dBFF921FB54442D18, %fd1;
	fma.rn.f64 	%fd20, %fd18, 0dBC91A62633145C00, %fd19;
	fma.rn.f64 	%fd100, %fd18, 0dB97B839A252049C0, %fd20;
	setp.ltu.f64 	%p6, %fd1, 0d41E0000000000000;
	@%p6 bra 	$L__BB0_7;
	{ // callseq 0, 0
	.param .b64 param0;
	st.param.f64 	[param0], %fd1;
	.param .align 16 .b8 retval0[16];
	call.uni (retval0), 
	__internal_trig_reduction_slowpathd, 
	(
	param0
	);
	ld.param.f64 	%fd100, [retval0];
	ld.param.b32 	%r41, [retval0+8];
	} // callseq 0
	bra.uni 	$L__BB0_7;
$L__BB0_6:
	mov.f64 	%fd22, 0d0000000000000000;
	mov.f64 	%fd23, 0d7FF0000000000000;
	mul.rn.f64 	%fd100, %fd23, %fd22;
	mov.b32 	%r41, 0;
$L__BB0_7:
	shl.b32 	%r28, %r41, 6;
	cvt.u64.u32 	%rd4, %r28;
	and.b64  	%rd5, %rd4, 64;
	mov.u64 	%rd6, __cudart_sin_cos_coeffs;
	add.s64 	%rd7, %rd6, %rd5;
	mul.rn.f64 	%fd24, %fd100, %fd100;
	and.b32  	%r29, %r41, 1;
	setp.eq.b32 	%p7, %r29, 1;
	selp.f64 	%fd25, 0dBDA8FF8320FD8164, 0d3DE5DB65F9785EBA, %p7;
	ld.global.nc.v2.f64 	{%fd26, %fd27}, [%rd7];
	fma.rn.f64 	%fd28, %fd25, %fd24, %fd26;
	fma.rn.f64 	%fd29, %fd28, %fd24, %fd27;
	ld.global.nc.v2.f64 	{%fd30, %fd31}, [%rd7+16];
	fma.rn.f64 	%fd32, %fd29, %fd24, %fd30;
	fma.rn.f64 	%fd33, %fd32, %fd24, %fd31;
	ld.global.nc.v2.f64 	{%fd34, %fd35}, [%rd7+32];
	fma.rn.f64 	%fd36, %fd33, %fd24, %fd34;
	fma.rn.f64 	%fd37, %fd36, %fd24, %fd35;
	fma.rn.f64 	%fd38, %fd37, %fd100, %fd100;
	fma.rn.f64 	%fd39, %fd37, %fd24, 0d3FF0000000000000;
	selp.f64 	%fd40, %fd39, %fd38, %p7;
	and.b32  	%r30, %r41, 2;
	setp.eq.s32 	%p8, %r30, 0;
	mov.f64 	%fd41, 0d0000000000000000;
	sub.f64 	%fd42, %fd41, %fd40;
	selp.f64 	%fd43, %fd40, %fd42, %p8;
	mul.wide.u32 	%rd8, %r43, 8;
	add.s64 	%rd9, %rd1, %rd8;
	st.global.f64 	[%rd9], %fd43;
	mov.u32 	%r43, %r3;
$L__BB0_8:
	setp.ge.u32 	%p9, %r3, %r2;
	@%p9 bra 	$L__BB0_17;
	mov.f64 	%fd44, 0d0000000000000000;
	mov.f64 	%fd45, 0d7FF0000000000000;
	mul.rn.f64 	%fd6, %fd45, %fd44;
	mov.u64 	%rd12, __cudart_sin_cos_coeffs;
$L__BB0_10:
	cvt.rn.f64.u32 	%fd46, %r43;
	mul.f64 	%fd47, %fd46, 0d401921FB54442D18;
	div.rn.f64 	%fd7, %fd47, 0d417312CFF0000000;
	setp.eq.f64 	%p10, %fd7, 0d7FF0000000000000;
	mov.b32 	%r44, 0;
	mov.f64 	%fd101, %fd6;
	@%p10 bra 	$L__BB0_13;
	mul.f64 	%fd48, %fd7, 0d3FE45F306DC9C883;
	cvt.rni.s32.f64 	%r44, %fd48;
	cvt.rn.f64.s32 	%fd49, %r44;
	fma.rn.f64 	%fd50, %fd49, 0dBFF921FB54442D18, %fd7;
	fma.rn.f64 	%fd51, %fd49, 0dBC91A62633145C00, %fd50;
	fma.rn.f64 	%fd101, %fd49, 0dB97B839A252049C0, %fd51;
	setp.ltu.f64 	%p11, %fd7, 0d41E0000000000000;
	@%p11 bra 	$L__BB0_13;
	{ // callseq 1, 0
	.param .b64 param0;
	st.param.f64 	[param0], %fd7;
	.param .align 16 .b8 retval0[16];
	call.uni (retval0), 
	__internal_trig_reduction_slowpathd, 
	(
	param0
	);
	ld.param.f64 	%fd101, [retval0];
	ld.param.b32 	%r44, [retval0+8];
	} // callseq 1
$L__BB0_13:
	shl.b32 	%r34, %r44, 6;
	cvt.u64.u32 	%rd10, %r34;
	and.b64  	%rd11, %rd10, 64;
	add.s64 	%rd13, %rd12, %rd11;
	mul.rn.f64 	%fd53, %fd101, %fd101;
	and.b32  	%r35, %r44, 1;
	setp.eq.b32 	%p12, %r35, 1;
	selp.f64 	%fd54, 0dBDA8FF8320FD8164, 0d3DE5DB65F9785EBA, %p12;
	ld.global.nc.v2.f64 	{%fd55, %fd56}, [%rd13];
	fma.rn.f64 	%fd57, %fd54, %fd53, %fd55;
	fma.rn.f64 	%fd58, %fd57, %fd53, %fd56;
	ld.global.nc.v2.f64 	{%fd59, %fd60}, [%rd13+16];
	fma.rn.f64 	%fd61, %fd58, %fd53, %fd59;
	fma.rn.f64 	%fd62, %fd61, %fd53, %fd60;
	ld.global.nc.v2.f64 	{%fd63, %fd64}, [%rd13+32];
	fma.rn.f64 	%fd65, %fd62, %fd53, %fd63;
	fma.rn.f64 	%fd66, %fd65, %fd53, %fd64;
	fma.rn.f64 	%fd67, %fd66, %fd101, %fd101;
	fma.rn.f64 	%fd68, %fd66, %fd53, 0d3FF0000000000000;
	selp.f64 	%fd69, %fd68, %fd67, %p12;
	and.b32  	%r36, %r44, 2;
	setp.eq.s32 	%p13, %r36, 0;
	mov.f64 	%fd70, 0d0000000000000000;
	sub.f64 	%fd71, %fd70, %fd69;
	selp.f64 	%fd72, %fd69, %fd71, %p13;
	mul.wide.u32 	%rd14, %r43, 8;
	add.s64 	%rd2, %rd1, %rd14;
	st.global.f64 	[%rd2], %fd72;
	add.s32 	%r12, %r43, 1;
	cvt.rn.f64.u32 	%fd73, %r12;
	mul.f64 	%fd74, %fd73, 0d401921FB54442D18;
	div.rn.f64 	%fd11, %fd74, 0d417312CFF0000000;
	setp.eq.f64 	%p14, %fd11, 0d7FF0000000000000;
	mov.b32 	%r45, 0;
	mov.f64 	%fd102, %fd6;
	@%p14 bra 	$L__BB0_16;
	mul.f64 	%fd75, %fd11, 0d3FE45F306DC9C883;
	cvt.rni.s32.f64 	%r45, %fd75;
	cvt.rn.f64.s32 	%fd76, %r45;
	fma.rn.f64 	%fd77, %fd76, 0dBFF921FB54442D18, %fd11;
	fma.rn.f64 	%fd78, %fd76, 0dBC91A62633145C00, %fd77;
	fma.rn.f64 	%fd102, %fd76, 0dB97B839A252049C0, %fd78;
	setp.ltu.f64 	%p15, %fd11, 0d41E0000000000000;
	@%p15 bra 	$L__BB0_16;
	{ // callseq 2, 0
	.param .b64 param0;
	st.param.f64 	[param0], %fd11;
	.param .align 16 .b8 retval0[16];
	call.uni (retval0), 
	__internal_trig_reduction_slowpathd, 
	(
	param0
	);
	ld.param.f64 	%fd102, [retval0];
	ld.param.b32 	%r45, [retval0+8];
	} // callseq 2
$L__BB0_16:
	shl.b32 	%r38, %r45, 6;
	cvt.u64.u32 	%rd15, %r38;
	and.b64  	%rd16, %rd15, 64;
	add.s64 	%rd18, %rd12, %rd16;
	mul.rn.f64 	%fd80, %fd102, %fd102;
	and.b32  	%r39, %r45, 1;
	setp.eq.b32 	%p16, %r39, 1;
	selp.f64 	%fd81, 0dBDA8FF8320FD8164, 0d3DE5DB65F9785EBA, %p16;
	ld.global.nc.v2.f64 	{%fd82, %fd83}, [%rd18];
	fma.rn.f64 	%fd84, %fd81, %fd80, %fd82;
	fma.rn.f64 	%fd85, %fd84, %fd80, %fd83;
	ld.global.nc.v2.f64 	{%fd86, %fd87}, [%rd18+16];
	fma.rn.f64 	%fd88, %fd85, %fd80, %fd86;
	fma.rn.f64 	%fd89, %fd88, %fd80, %fd87;
	ld.global.nc.v2.f64 	{%fd90, %fd91}, [%rd18+32];
	fma.rn.f64 	%fd92, %fd89, %fd80, %fd90;
	fma.rn.f64 	%fd93, %fd92, %fd80, %fd91;
	fma.rn.f64 	%fd94, %fd93, %fd102, %fd102;
	fma.rn.f64 	%fd95, %fd93, %fd80, 0d3FF0000000000000;
	selp.f64 	%fd96, %fd95, %fd94, %p16;
	and.b32  	%r40, %r45, 2;
	setp.eq.s32 	%p17, %r40, 0;
	mov.f64 	%fd97, 0d0000000000000000;
	sub.f64 	%fd98, %fd97, %fd96;
	selp.f64 	%fd99, %fd96, %fd98, %p17;
	st.global.f64 	[%rd2+8], %fd99;
	add.s32 	%r43, %r12, 1;
	setp.lt.u32 	%p18, %r43, %r2;
	@%p18 bra 	$L__BB0_10;
$L__BB0_17:
	ret;

}
.func  (.param .align 16 .b8 func_retval0[16]) __internal_trig_reduction_slowpathd(
	.param .b64 __internal_trig_reduction_slowpathd_param_0
)
{
	.local .align 8 .b8 	__local_depot1[40];
	.reg .b64 	%SP;
	.reg .b64 	%SPL;
	.reg .pred 	%p<10>;
	.reg .b32 	%r<47>;
	.reg .b64 	%rd<74>;
	.reg .b64 	%fd<5>;

	mov.u64 	%SPL, __local_depot1;
	ld.param.f64 	%fd4, [__internal_trig_reduction_slowpathd_param_0];
	add.u64 	%rd1, %SPL, 0;
	{
	.reg .b32 %temp; 
	mov.b64 	{%temp, %r1}, %fd4;
	}
	shr.u32 	%r2, %r1, 20;
	and.b32  	%r3, %r2, 2047;
	setp.eq.s32 	%p1, %r3, 2047;
	mov.b32 	%r46, 0;
	@%p1 bra 	$L__BB1_9;
	add.s32 	%r20, %r3, -1024;
	mov.b64 	%rd20, %fd4;
	shl.b64 	%rd2, %rd20, 11;
	shr.u32 	%r4, %r20, 6;
	sub.s32 	%r45, 15, %r4;
	sub.s32 	%r21, 19, %r4;
	setp.lt.u32 	%p2, %r20, 128;
	selp.b32 	%r6, 18, %r21, %p2;
	setp.ge.s32 	%p3, %r45, %r6;
	mov.b64 	%rd70, 0;
	@%p3 bra 	$L__BB1_4;
	add.s32 	%r23, %r6, %r4;
	neg.s32 	%r43, %r23;
	or.b64  	%rd3, %rd2, -9223372036854775808;
	mov.b64 	%rd70, 0;
	mov.b32 	%r42, 0;
	mov.u64 	%rd25, __cudart_i2opi_d;
	mov.u32 	%r44, %r45;
$L__BB1_3:
	.pragma "nounroll";
	mul.wide.s32 	%rd22, %r42, 8;
	add.s64 	%rd23, %rd1, %rd22;
	mul.wide.s32 	%rd24, %r44, 8;
	add.s64 	%rd26, %rd25, %rd24;
	ld.global.nc.u64 	%rd27, [%rd26];
	{
	.reg .u32 %r0, %r1, %r2, %r3, %alo, %ahi, %blo, %bhi, %clo, %chi;
	mov.b64 	{%alo,%ahi}, %rd27;
	mov.b64 	{%blo,%bhi}, %rd3;
	mov.b64 	{%clo,%chi}, %rd70;
	mad.lo.cc.u32 	%r0, %alo, %blo, %clo;
	madc.hi.cc.u32 	%r1, %alo, %blo, %chi;
	madc.hi.u32 	%r2, %alo, %bhi, 0;
	mad.lo.cc.u32 	%r1, %alo, %bhi, %r1;
	madc.hi.cc.u32 	%r2, %ahi, %blo, %r2;
	madc.hi.u32 	%r3, %ahi, %bhi, 0;
	mad.lo.cc.u32 	%r1, %ahi, %blo, %r1;
	madc.lo.cc.u32 	%r2, %ahi, %bhi, %r2;
	addc.u32 	%r3, %r3, 0;
	mov.b64 	%rd28, {%r0,%r1};
	mov.b64 	%rd70, {%r2,%r3};
	}
	st.local.u64 	[%rd23], %rd28;
	add.s32 	%r44, %r44, 1;
	add.s32 	%r43, %r43, 1;
	add.s32 	%r42, %r42, 1;
	setp.ne.s32 	%p4, %r43, -15;
	mov.u32 	%r45, %r6;
	@%p4 bra 	$L__BB1_3;
$L__BB1_4:
	cvt.s64.s32 	%rd29, %r45;
	cvt.u64.u32 	%rd30, %r4;
	add.s64 	%rd31, %rd30, %rd29;
	shl.b64 	%rd32, %rd31, 3;
	add.s64 	%rd33, %rd1, %rd32;
	st.local.u64 	[%rd33+-120], %rd70;
	and.b32  	%r15, %r2, 63;
	ld.local.u64 	%rd72, [%rd1+16];
	ld.local.u64 	%rd71, [%rd1+24];
	setp.eq.s32 	%p5, %r15, 0;
	@%p5 bra 	$L__BB1_6;
	shl.b64 	%rd34, %rd71, %r15;
	shr.u64 	%rd35, %rd72, 1;
	xor.b32  	%r24, %r15, 63;
	shr.u64 	%rd36, %rd35, %r24;
	or.b64  	%rd71, %rd34, %rd36;
	ld.local.u64 	%rd37, [%rd1+8];
	shl.b64 	%rd38, %rd72, %r15;
	shr.u64 	%rd39, %rd37, 1;
	shr.u64 	%rd40, %rd39, %r24;
	or.b64  	%rd72, %rd38, %rd40;
$L__BB1_6:
	and.b32  	%r25, %r1, -2147483648;
	shr.u64 	%rd41, %rd71, 62;
	cvt.u32.u64 	%r26, %rd41;
	mov.b64 	{%r27, %r28}, %rd71;
	mov.b64 	{%r29, %r30}, %rd72;
	shf.l.wrap.b32 	%r31, %r30, %r27, 2;
	shf.l.wrap.b32 	%r32, %r27, %r28, 2;
	mov.b64 	%rd42, {%r31, %r32};
	shl.b64 	%rd43, %rd72, 2;
	shr.u64 	%rd44, %rd42, 63;
	cvt.u32.u64 	%r33, %rd44;
	add.s32 	%r34, %r33, %r26;
	setp.eq.s32 	%p6, %r25, 0;
	neg.s32 	%r35, %r34;
	selp.b32 	%r46, %r34, %r35, %p6;
	setp.gt.s64 	%p7, %rd42, -1;
	mov.b64 	%rd45, 0;
	{
	.reg .u32 %r0, %r1, %r2, %r3, %a0, %a1, %a2, %a3, %b0, %b1, %b2, %b3;
	mov.b64 	{%a0,%a1}, %rd45;
	mov.b64 	{%a2,%a3}, %rd45;
	mov.b64 	{%b0,%b1}, %rd43;
	mov.b64 	{%b2,%b3}, %rd42;
	sub.cc.u32 	%r0, %a0, %b0;
	subc.cc.u32 	%r1, %a1, %b1;
	subc.cc.u32 	%r2, %a2, %b2;
	subc.u32 	%r3, %a3, %b3;
	mov.b64 	%rd46, {%r0,%r1};
	mov.b64 	%rd47, {%r2,%r3};
	}
	xor.b32  	%r36, %r25, -2147483648;
	selp.b64 	%rd73, %rd42, %rd47, %p7;
	selp.b64 	%rd14, %rd43, %rd46, %p7;
	selp.b32 	%r17, %r25, %r36, %p7;
	clz.b64 	%r37, %rd73;
	cvt.u64.u32 	%rd15, %r37;
	setp.eq.s32 	%p8, %r37, 0;
	@%p8 bra 	$L__BB1_8;
	cvt.u32.u64 	%r38, %rd15;
	and.b32  	%r39, %r38, 63;
	shl.b64 	%rd48, %rd73, %r39;
	shr.u64 	%rd49, %rd14, 1;
	not.b32 	%r40, %r38;
	and.b32  	%r41, %r40, 63;
	shr.u64 	%rd50, %rd49, %r41;
	or.b64  	%rd73, %rd48, %rd50;
$L__BB1_8:
	mov.b64 	%rd51, -3958705157555305931;
	{
	.reg .u32 %r0, %r1, %r2, %r3, %alo, %ahi, %blo, %bhi;
	mov.b64 	{%alo,%ahi}, %rd73;
	mov.b64 	{%blo,%bhi}, %rd51;
	mul.lo.u32 	%r0, %alo, %blo;
	mul.hi.u32 	%r1, %alo, %blo;
	mad.lo.cc.u32 	%r1, %alo, %bhi, %r1;
	madc.hi.u32 	%r2, %alo, %bhi, 0;
	mad.lo.cc.u32 	%r1, %ahi, %blo, %r1;
	madc.hi.cc.u32 	%r2, %ahi, %blo, %r2;
	madc.hi.u32 	%r3, %ahi, %bhi, 0;
	mad.lo.cc.u32 	%r2, %ahi, %bhi, %r2;
	addc.u32 	%r3, %r3, 0;
	mov.b64 	%rd52, {%r0,%r1};
	mov.b64 	%rd53, {%r2,%r3};
	}
	setp.gt.s64 	%p9, %rd53, 0;
	{
	.reg .u32 %r0, %r1, %r2, %r3, %a0, %a1, %a2, %a3, %b0, %b1, %b2, %b3;
	mov.b64 	{%a0,%a1}, %rd52;
	mov.b64 	{%a2,%a3}, %rd53;
	mov.b64 	{%b0,%b1}, %rd52;
	mov.b64 	{%b2,%b3}, %rd53;
	add.cc.u32 	%r0, %a0, %b0;
	addc.cc.u32 	%r1, %a1, %b1;
	addc.cc.u32 	%r2, %a2, %b2;
	addc.u32 	%r3, %a3, %b3;
	mov.b64 	%rd54, {%r0,%r1};
	mov.b64 	%rd55, {%r2,%r3};
	}
	selp.b64 	%rd56, %rd55, %rd53, %p9;
	selp.s64 	%rd57, -1, 0, %p9;
	sub.s64 	%rd58, %rd57, %rd15;
	cvt.u64.u32 	%rd59, %r17;
	shl.b64 	%rd60, %rd59, 32;
	add.s64 	%rd61, %rd56, 1;
	shr.u64 	%rd62, %rd61, 10;
	add.s64 	%rd63, %rd62, 1;
	shr.u64 	%rd64, %rd63, 1;
	shl.b64 	%rd65, %rd58, 52;
	add.s64 	%rd66, %rd65, %rd64;
	add.s64 	%rd67, %rd66, 4602678819172646912;
	or.b64  	%rd68, %rd67, %rd60;
	mov.b64 	%fd4, %rd68;
$L__BB1_9:
	st.param.f64 	[func_retval0], %fd4;
	st.param.b32 	[func_retval0+8], %r46;
	ret;

}


// ===== COMPILED SASS (sm_100) =====

	.target	sm_100

	.elftype	@"ET_EXEC"


//--------------------- .note.nv.tkinfo           --------------------------
	.section	.note.nv.tkinfo,"",@"SHT_NOTE"
	.sectionflags	@"SHF_NOTE_NV_TKINFO"
	.tkinfo
        /*0018*/ 	.word	0x00000002
        /*0030*/ 	.string	""
        /*0030*/ 	.string	"ptxas"
        /*0030*/ 	.string	"Cuda compilation tools, release 13.0, V13.0.88"
        /*0030*/ 	.string	"Build cuda_13.0.r13.0/compiler.36424714_0"
        /*0030*/ 	.string	"-arch sm_100 -m 64 "



//--------------------- .note.nv.cuinfo           --------------------------
	.section	.note.nv.cuinfo,"",@"SHT_NOTE"
	.sectionflags	@"SHF_NOTE_NV_CUINFO"
        /*0018*/ 	.short	0x0002
        /*001a*/ 	.short	0x0064
        /*001c*/ 	.short	0x0082
	.zero		2


//--------------------- .nv.info                  --------------------------
	.section	.nv.info,"",@"SHT_CUDA_INFO"
	.align	4


	//----- nvinfo : EIATTR_REGCOUNT
	.align		4
        /*0000*/ 	.byte	0x04, 0x2f
        /*0002*/ 	.short	(.L_3 - .L_2)
	.align		4
.L_2:
        /*0004*/ 	.word	index@(_Z10device_sinPdj)
        /*0008*/ 	.word	0x00000020


	//----- nvinfo : EIATTR_FRAME_SIZE
	.align		4
.L_3:
        /*000c*/ 	.byte	0x04, 0x11
        /*000e*/ 	.short	(.L_5 - .L_4)
	.align		4
.L_4:
        /*0010*/ 	.word	index@($_Z10device_sinPdj$__internal_trig_reduction_slowpathd)
        /*0014*/ 	.word	0x00000028


	//----- nvinfo : EIATTR_FRAME_SIZE
	.align		4
.L_5:
        /*0018*/ 	.byte	0x04, 0x11
        /*001a*/ 	.short	(.L_7 - .L_6)
	.align		4
.L_6:
        /*001c*/ 	.word	index@($__internal_0_$__cuda_sm20_div_rn_f64_full)
        /*0020*/ 	.word	0x00000028


	//----- nvinfo : EIATTR_FRAME_SIZE
	.align		4
.L_7:
        /*0024*/ 	.byte	0x04, 0x11
        /*0026*/ 	.short	(.L_9 - .L_8)
	.align		4
.L_8:
        /*0028*/ 	.word	index@(_Z10device_sinPdj)
        /*002c*/ 	.word	0x00000028


	//----- nvinfo : EIATTR_MIN_STACK_SIZE
	.align		4
.L_9:
        /*0030*/ 	.byte	0x04, 0x12
        /*0032*/ 	.short	(.L_11 - .L_10)
	.align		4
.L_10:
        /*0034*/ 	.word	index@(_Z10device_sinPdj)
        /*0038*/ 	.word	0x00000028
.L_11:


//--------------------- .nv.compat                --------------------------
	.section	.nv.compat,"",@"SHT_CUDA_COMPAT_INFO"
	.align	4
        /*0000*/ 	.byte	0x02, 0x09, 0x00, 0x00, 0x02, 0x02, 0x01, 0x00, 0x02, 0x05, 0x05, 0x00, 0x03, 0x07, 0x01, 0x01
        /*0010*/ 	.byte	0x02, 0x03, 0x00, 0x00, 0x02, 0x06, 0x01, 0x00, 0x04, 0x0b, 0x08, 0x00, 0x01, 0x00, 0x00, 0x00
        /*0020*/ 	.byte	0x00, 0x00, 0x00, 0x00


//--------------------- .nv.info._Z10device_sinPdj --------------------------
	.section	.nv.info._Z10device_sinPdj,"",@"SHT_CUDA_INFO"
	.sectionflags	@""
	.align	4


	//----- nvinfo : EIATTR_CUDA_API_VERSION
	.align		4
        /*0000*/ 	.byte	0x04, 0x37
        /*0002*/ 	.short	(.L_13 - .L_12)
.L_12:
        /*0004*/ 	.word	0x00000082


	//----- nvinfo : EIATTR_KPARAM_INFO
	.align		4
.L_13:
        /*0008*/ 	.byte	0x04, 0x17
        /*000a*/ 	.short	(.L_15 - .L_14)
.L_14:
        /*000c*/ 	.word	0x00000000
        /*0010*/ 	.short	0x0001
        /*0012*/ 	.short	0x0008
        /*0014*/ 	.byte	0x00, 0xf0, 0x11, 0x00


	//----- nvinfo : EIATTR_KPARAM_INFO
	.align		4
.L_15:
        /*0018*/ 	.byte	0x04, 0x17
        /*001a*/ 	.short	(.L_17 - .L_16)
.L_16:
        /*001c*/ 	.word	0x00000000
        /*0020*/ 	.short	0x0000
        /*0022*/ 	.short	0x0000
        /*0024*/ 	.byte	0x00, 0xf5, 0x21, 0x00


	//----- nvinfo : EIATTR_SPARSE_MMA_MASK
	.align		4
.L_17:
        /*0028*/ 	.byte	0x03, 0x50
        /*002a*/ 	.short	0x0000


	//----- nvinfo : EIATTR_MAXREG_COUNT
	.align		4
        /*002c*/ 	.byte	0x03, 0x1b
        /*002e*/ 	.short	0x00ff


	//----- nvinfo : EIATTR_MERCURY_ISA_VERSION
	.align		4
        /*0030*/ 	.byte	0x03, 0x5f
        /*0032*/ 	.short	0x0101


	//----- nvinfo : EIATTR_VRC_CTA_INIT_COUNT
	.align		4
        /*0034*/ 	.byte	0x02, 0x4a
	.zero		1
	.zero		1


	//----- nvinfo : EIATTR_EXIT_INSTR_OFFSETS
	.align		4
        /*0038*/ 	.byte	0x04, 0x1c
        /*003a*/ 	.short	(.L_19 - .L_18)


	//   ....[0]....
.L_18:
        /*003c*/ 	.word	0x00000090


	//   ....[1]....
        /*0040*/ 	.word	0x000000c0


	//   ....[2]....
        /*0044*/ 	.word	0x00000710


	//   ....[3]....
        /*0048*/ 	.word	0x000011c0


	//----- nvinfo : EIATTR_CRS_STACK_SIZE
	.align		4
.L_19:
        /*004c*/ 	.byte	0x04, 0x1e
        /*004e*/ 	.short	(.L_21 - .L_20)
.L_20:
        /*0050*/ 	.word	0x00000000


	//----- nvinfo : EIATTR_CBANK_PARAM_SIZE
	.align		4
.L_21:
        /*0054*/ 	.byte	0x03, 0x19
        /*0056*/ 	.short	0x000c


	//----- nvinfo : EIATTR_PARAM_CBANK
	.align		4
        /*0058*/ 	.byte	0x04, 0x0a
        /*005a*/ 	.short	(.L_23 - .L_22)
	.align		4
.L_22:
        /*005c*/ 	.word	index@(.nv.constant0._Z10device_sinPdj)
        /*0060*/ 	.short	0x0380
        /*0062*/ 	.short	0x000c


	//----- nvinfo : EIATTR_SW_WAR
	.align		4
.L_23:
        /*0064*/ 	.byte	0x04, 0x36
        /*0066*/ 	.short	(.L_25 - .L_24)
.L_24:
        /*0068*/ 	.word	0x00000008
.L_25:


//--------------------- .nv.callgraph             --------------------------
	.section	.nv.callgraph,"",@"SHT_CUDA_CALLGRAPH"
	.align	4
	.sectionentsize	8
	.align		4
        /*0000*/ 	.word	0x00000000
	.align		4
        /*0004*/ 	.word	0xffffffff
	.align		4
        /*0008*/ 	.word	0x00000000
	.align		4
        /*000c*/ 	.word	0xfffffffe
	.align		4
        /*0010*/ 	.word	0x00000000
	.align		4
        /*0014*/ 	.word	0xfffffffd
	.align		4
        /*0018*/ 	.word	0x00000000
	.align		4
        /*001c*/ 	.word	0xfffffffc


//--------------------- .nv.constant4             --------------------------
	.section	.nv.constant4,"a",@progbits
	.align	8
	.align		8
.nv.constant4:
        /*0000*/ 	.dword	__cudart_i2opi_d
	.align		8
        /*0008*/ 	.dword	__cudart_sin_cos_coeffs


//--------------------- .text._Z10device_sinPdj   --------------------------
	.section	.text._Z10device_sinPdj,"ax",@progbits
	.align	128
        .global         _Z10device_sinPdj
        .type           _Z10device_sinPdj,@function
        .size           _Z10device_sinPdj,(.L_x_30 - _Z10device_sinPdj)
        .other          _Z10device_sinPdj,@"STO_CUDA_ENTRY STV_DEFAULT"
_Z10device_sinPdj:
.text._Z10device_sinPdj:
[----:B------:R-:W0:Y:S01]  /*0000*/  LDC R1, c[0x0][0x37c] ;  /* 0x0000df00ff017b82 */ /* 0x000e220000000800 */
[----:B------:R-:W1:Y:S07]  /*0010*/  S2R R3, SR_TID.X ;  /* 0x0000000000037919 */ /* 0x000e6e0000002100 */
[----:B------:R-:W1:Y:S01]  /*0020*/  S2UR UR4, SR_CTAID.X ;  /* 0x00000000000479c3 */ /* 0x000e620000002500 */
[----:B------:R-:W2:Y:S01]  /*0030*/  LDCU UR5, c[0x0][0x388] ;  /* 0x00007100ff0577ac */ /* 0x000ea20008000800 */
[----:B0-----:R-:W-:-:S06]  /*0040*/  VIADD R1, R1, 0xffffffd8 ;  /* 0xffffffd801017836 */ /* 0x001fcc0000000000 */
[----:B------:R-:W1:Y:S02]  /*0050*/  LDC R0, c[0x0][0x360] ;  /* 0x0000d800ff007b82 */ /* 0x000e640000000800 */
[----:B-1----:R-:W-:-:S04]  /*0060*/  IMAD R0, R0, UR4, R3 ;  /* 0x0000000400007c24 */ /* 0x002fc8000f8e0203 */
[----:B--2---:R-:W-:-:S05]  /*0070*/  IMAD R7, R0, UR5, RZ ;  /* 0x0000000500077c24 */ /* 0x004fca000f8e02ff */
[----:B------:R-:W-:-:S13]  /*0080*/  ISETP.GT.U32.AND P0, PT, R7, 0x1312cff, PT ;  /* 0x01312cff0700780c */ /* 0x000fda0003f04070 */
[----:B------:R-:W-:Y:S05]  /*0090*/  @P0 EXIT ;  /* 0x000000000000094d */ /* 0x000fea0003800000 */
[----:B------:R-:W-:-:S05]  /*00a0*/  VIADD R0, R7, UR5 ;  /* 0x0000000507007c36 */ /* 0x000fca0008000000 */
[----:B------:R-:W-:-:S13]  /*00b0*/  ISETP.GT.U32.AND P0, PT, R0, R7, PT ;  /* 0x000000070000720c */ /* 0x000fda0003f04070 */
[----:B------:R-:W-:Y:S05]  /*00c0*/  @!P0 EXIT ;  /* 0x000000000000894d */ /* 0x000fea0003800000 */
[----:B------:R-:W-:Y:S01]  /*00d0*/  VIADD R5, R7, 0x1 ;  /* 0x0000000107057836 */ /* 0x000fe20000000000 */
[----:B------:R-:W-:Y:S01]  /*00e0*/  VIMNMX.U32 R0, PT, PT, R0, 0x1312d00, PT ;  /* 0x01312d0000007848 */ /* 0x000fe20003fe0000 */
[----:B------:R-:W0:Y:S01]  /*00f0*/  LDCU.64 UR4, c[0x0][0x358] ;  /* 0x00006b00ff0477ac */ /* 0x000e220008000a00 */
[----:B------:R-:W-:Y:S01]  /*0100*/  BSSY.RECONVERGENT B0, `(.L_x_0) ;  /* 0x000005f000007945 */ /* 0x000fe20003800200 */
[----:B------:R-:W-:Y:S01]  /*0110*/  IMAD.MOV.U32 R3, RZ, RZ, 0x417312cf ;  /* 0x417312cfff037424 */ /* 0x000fe200078e00ff */
[----:B------:R-:W-:Y:S01]  /*0120*/  VIMNMX.U32 R2, PT, PT, R0, R5, !PT ;  /* 0x0000000500027248 */ /* 0x000fe20007fe0000 */
[----:B------:R-:W-:-:S04]  /*0130*/  UMOV UR6, 0xf0000000 ;  /* 0xf000000000067882 */ /* 0x000fc80000000000 */
[----:B------:R-:W-:-:S05]  /*0140*/  IMAD.IADD R2, R2, 0x1, -R7 ;  /* 0x0000000102027824 */ /* 0x000fca00078e0a07 */
[----:B------:R-:W-:-:S04]  /*0150*/  LOP3.LUT R2, R2, 0x1, RZ, 0xc0, !PT ;  /* 0x0000000102027812 */ /* 0x000fc800078ec0ff */
[----:B------:R-:W-:-:S13]  /*0160*/  ISETP.NE.U32.AND P0, PT, R2, 0x1, PT ;  /* 0x000000010200780c */ /* 0x000fda0003f05070 */
[----:B0-----:R-:W-:Y:S05]  /*0170*/  @P0 BRA `(.L_x_1) ;  /* 0x00000004005c0947 */ /* 0x001fea0003800000 */
[----:B------:R-:W0:Y:S01]  /*0180*/  MUFU.RCP64H R11, 19999984 ;  /* 0x417312cf000b7908 */ /* 0x000e220000001800 */
[----:B------:R-:W-:Y:S01]  /*0190*/  IMAD.MOV.U32 R14, RZ, RZ, -0x10000000 ;  /* 0xf0000000ff0e7424 */ /* 0x000fe200078e00ff */
[----:B------:R-:W-:Y:S01]  /*01a0*/  UMOV UR8, 0x54442d18 ;  /* 0x54442d1800087882 */ /* 0x000fe20000000000 */
[----:B------:R-:W-:Y:S01]  /*01b0*/  IMAD.MOV.U32 R15, RZ, RZ, 0x417312cf ;  /* 0x417312cfff0f7424 */ /* 0x000fe200078e00ff */
[----:B------:R-:W-:Y:S01]  /*01c0*/  UMOV UR9, 0x401921fb ;  /* 0x401921fb00097882 */ /* 0x000fe20000000000 */
[----:B------:R-:W-:Y:S01]  /*01d0*/  IMAD.MOV.U32 R10, RZ, RZ, 0x1 ;  /* 0x00000001ff0a7424 */ /* 0x000fe200078e00ff */
[----:B------:R-:W-:Y:S05]  /*01e0*/  BSSY.RECONVERGENT B1, `(.L_x_2) ;  /* 0x0000013000017945 */ /* 0x000fea0003800200 */
[----:B0-----:R-:W-:-:S08]  /*01f0*/  DFMA R8, R10, -R14, 1 ;  /* 0x3ff000000a08742b */ /* 0x001fd0000000080e */
[----:B------:R-:W-:Y:S02]  /*0200*/  DFMA R12, R8, R8, R8 ;  /* 0x00000008080c722b */ /* 0x000fe40000000008 */
[----:B------:R-:W0:Y:S06]  /*0210*/  I2F.F64.U32 R8, R7 ;  /* 0x0000000700087312 */ /* 0x000e2c0000201800 */
[----:B------:R-:W-:-:S08]  /*0220*/  DFMA R12, R10, R12, R10 ;  /* 0x0000000c0a0c722b */ /* 0x000fd0000000000a */
[----:B------:R-:W-:Y:S02]  /*0230*/  DFMA R10, R12, -R14, 1 ;  /* 0x3ff000000c0a742b */ /* 0x000fe4000000080e */
[----:B0-----:R-:W-:-:S06]  /*0240*/  DMUL R16, R8, UR8 ;  /* 0x0000000808107c28 */ /* 0x001fcc0008000000 */
[----:B------:R-:W-:-:S04]  /*0250*/  DFMA R10, R12, R10, R12 ;  /* 0x0000000a0c0a722b */ /* 0x000fc8000000000c */
[----:B------:R-:W-:-:S04]  /*0260*/  FSETP.GEU.AND P1, PT, |R17|, 6.5827683646048100446e-37, PT ;  /* 0x036000001100780b */ /* 0x000fc80003f2e200 */
[----:B------:R-:W-:-:S08]  /*0270*/  DMUL R18, R16, R10 ;  /* 0x0000000a10127228 */ /* 0x000fd00000000000 */
[----:B------:R-:W-:-:S08]  /*0280*/  DFMA R8, R18, -R14, R16 ;  /* 0x8000000e1208722b */ /* 0x000fd00000000010 */
[----:B------:R-:W-:-:S10]  /*0290*/  DFMA R18, R10, R8, R18 ;  /* 0x000000080a12722b */ /* 0x000fd40000000012 */
[----:B------:R-:W-:-:S05]  /*02a0*/  FFMA R2, RZ, 15.192091941833496094, R19 ;  /* 0x417312cfff027823 */ /* 0x000fca0000000013 */
[----:B------:R-:W-:-:S13]  /*02b0*/  FSETP.GT.AND P0, PT, |R2|, 1.469367938527859385e-39, PT ;  /* 0x001000000200780b */ /* 0x000fda0003f04200 */
[----:B------:R-:W-:Y:S05]  /*02c0*/  @P0 BRA P1, `(.L_x_3) ;  /* 0x0000000000100947 */ /* 0x000fea0000800000 */
[----:B------:R-:W-:Y:S01]  /*02d0*/  IMAD.MOV.U32 R10, RZ, RZ, R16 ;  /* 0x000000ffff0a7224 */ /* 0x000fe200078e0010 */
[----:B------:R-:W-:Y:S01]  /*02e0*/  MOV R6, 0x310 ;  /* 0x0000031000067802 */ /* 0x000fe20000000f00 */
[----:B------:R-:W-:-:S07]  /*02f0*/  IMAD.MOV.U32 R11, RZ, RZ, R17 ;  /* 0x000000ffff0b7224 */ /* 0x000fce00078e0011 */
[----:B------:R-:W-:Y:S05]  /*0300*/  CALL.REL.NOINC `($__internal_0_$__cuda_sm20_div_rn_f64_full) ;  /* 0x0000000c00b07944 */ /* 0x000fea0003c00000 */
.L_x_3:
[----:B------:R-:W-:Y:S05]  /*0310*/  BSYNC.RECONVERGENT B1 ;  /* 0x0000000000017941 */ /* 0x000fea0003800200 */
.L_x_2:
[----:B------:R-:W-:Y:S01]  /*0320*/  DSETP.NEU.AND P0, PT, R18, +INF , PT ;  /* 0x7ff000001200742a */ /* 0x000fe20003f0d000 */
[----:B------:R-:W-:-:S13]  /*0330*/  BSSY.RECONVERGENT B1, `(.L_x_4) ;  /* 0x000001a000017945 */ /* 0x000fda0003800200 */
[----:B------:R-:W-:Y:S05]  /*0340*/  @!P0 BRA `(.L_x_5) ;  /* 0x0000000000588947 */ /* 0x000fea0003800000 */
[----:B------:R-:W-:Y:S01]  /*0350*/  UMOV UR8, 0x6dc9c883 ;  /* 0x6dc9c88300087882 */ /* 0x000fe20000000000 */
[----:B------:R-:W-:Y:S01]  /*0360*/  UMOV UR9, 0x3fe45f30 ;  /* 0x3fe45f3000097882 */ /* 0x000fe20000000000 */
[C---:B------:R-:W-:Y:S02]  /*0370*/  DSETP.GE.AND P0, PT, R18.reuse, 2.14748364800000000000e+09, PT ;  /* 0x41e000001200742a */ /* 0x040fe40003f06000 */
[----:B------:R-:W-:Y:S01]  /*0380*/  DMUL R8, R18, UR8 ;  /* 0x0000000812087c28 */ /* 0x000fe20008000000 */
[----:B------:R-:W-:Y:S01]  /*0390*/  UMOV UR8, 0x54442d18 ;  /* 0x54442d1800087882 */ /* 0x000fe20000000000 */
[----:B------:R-:W-:-:S04]  /*03a0*/  UMOV UR9, 0x3ff921fb ;  /* 0x3ff921fb00097882 */ /* 0x000fc80000000000 */
[----:B------:R-:W0:Y:S08]  /*03b0*/  F2I.F64 R2, R8 ;  /* 0x0000000800027311 */ /* 0x000e300000301100 */
[----:B0-----:R-:W0:Y:S02]  /*03c0*/  I2F.F64 R20, R2 ;  /* 0x0000000200147312 */ /* 0x001e240000201c00 */
[----:B0-----:R-:W-:Y:S01]  /*03d0*/  DFMA R10, R20, -UR8, R18 ;  /* 0x80000008140a7c2b */ /* 0x001fe20008000012 */
[----:B------:R-:W-:Y:S01]  /*03e0*/  UMOV UR8, 0x33145c00 ;  /* 0x33145c0000087882 */ /* 0x000fe20000000000 */
[----:B------:R-:W-:-:S06]  /*03f0*/  UMOV UR9, 0x3c91a626 ;  /* 0x3c91a62600097882 */ /* 0x000fcc0000000000 */
[----:B------:R-:W-:Y:S01]  /*0400*/  DFMA R10, R20, -UR8, R10 ;  /* 0x80000008140a7c2b */ /* 0x000fe2000800000a */
[----:B------:R-:W-:Y:S01]  /*0410*/  UMOV UR8, 0x252049c0 ;  /* 0x252049c000087882 */ /* 0x000fe20000000000 */
[----:B------:R-:W-:-:S06]  /*0420*/  UMOV UR9, 0x397b839a ;  /* 0x397b839a00097882 */ /* 0x000fcc0000000000 */
[----:B------:R-:W-:Y:S01]  /*0430*/  DFMA R20, R20, -UR8, R10 ;  /* 0x8000000814147c2b */ /* 0x000fe2000800000a */
[----:B------:R-:W-:Y:S10]  /*0440*/  @!P0 BRA `(.L_x_6) ;  /* 0x0000000000208947 */ /* 0x000ff40003800000 */
[----:B------:R-:W-:-:S07]  /*0450*/  MOV R16, 0x470 ;  /* 0x0000047000107802 */ /* 0x000fce0000000f00 */
[----:B------:R-:W-:Y:S05]  /*0460*/  CALL.REL.NOINC `($_Z10device_sinPdj$__internal_trig_reduction_slowpathd) ;  /* 0x0000001000d07944 */ /* 0x000fea0003c00000 */
[----:B------:R-:W-:Y:S02]  /*0470*/  IMAD.MOV.U32 R2, RZ, RZ, R8 ;  /* 0x000000ffff027224 */ /* 0x000fe400078e0008 */
[----:B------:R-:W-:Y:S02]  /*0480*/  IMAD.MOV.U32 R20, RZ, RZ, R28 ;  /* 0x000000ffff147224 */ /* 0x000fe400078e001c */
[----:B------:R-:W-:Y:S01]  /*0490*/  IMAD.MOV.U32 R21, RZ, RZ, R29 ;  /* 0x000000ffff157224 */ /* 0x000fe200078e001d */
[----:B------:R-:W-:Y:S06]  /*04a0*/  BRA `(.L_x_6) ;  /* 0x0000000000087947 */ /* 0x000fec0003800000 */
.L_x_5:
[----:B------:R-:W-:Y:S01]  /*04b0*/  DMUL R20, RZ, +INF ;  /* 0x7ff00000ff147828 */ /* 0x000fe20000000000 */
[----:B------:R-:W-:-:S10]  /*04c0*/  IMAD.MOV.U32 R2, RZ, RZ, RZ ;  /* 0x000000ffff027224 */ /* 0x000fd400078e00ff */
.L_x_6:
[----:B------:R-:W-:Y:S05]  /*04d0*/  BSYNC.RECONVERGENT B1 ;  /* 0x0000000000017941 */ /* 0x000fea0003800200 */
.L_x_4:
[----:B------:R-:W0:Y:S01]  /*04e0*/  LDCU.64 UR8, c[0x4][0x8] ;  /* 0x01000100ff0877ac */ /* 0x000e220008000a00 */
[----:B------:R-:W-:-:S05]  /*04f0*/  IMAD.SHL.U32 R4, R2, 0x40, RZ ;  /* 0x0000004002047824 */ /* 0x000fca00078e00ff */
[----:B------:R-:W-:-:S04]  /*0500*/  LOP3.LUT R4, R4, 0x40, RZ, 0xc0, !PT ;  /* 0x0000004004047812 */ /* 0x000fc800078ec0ff */
[----:B0-----:R-:W-:-:S05]  /*0510*/  IADD3 R26, P0, PT, R4, UR8, RZ ;  /* 0x00000008041a7c10 */ /* 0x001fca000ff1e0ff */
[----:B------:R-:W-:-:S05]  /*0520*/  IMAD.X R27, RZ, RZ, UR9, P0 ;  /* 0x00000009ff1b7e24 */ /* 0x000fca00080e06ff */
[----:B------:R-:W2:Y:S04]  /*0530*/  LDG.E.128.CONSTANT R8, desc[UR4][R26.64] ;  /* 0x000000041a087981 */ /* 0x000ea8000c1e9d00 */
[----:B------:R-:W3:Y:S04]  /*0540*/  LDG.E.128.CONSTANT R12, desc[UR4][R26.64+0x10] ;  /* 0x000010041a0c7981 */ /* 0x000ee8000c1e9d00 */
[----:B------:R-:W4:Y:S01]  /*0550*/  LDG.E.128.CONSTANT R16, desc[UR4][R26.64+0x20] ;  /* 0x000020041a107981 */ /* 0x000f22000c1e9d00 */
[----:B------:R-:W-:Y:S01]  /*0560*/  LOP3.LUT R4, R2, 0x1, RZ, 0xc0, !PT ;  /* 0x0000000102047812 */ /* 0x000fe200078ec0ff */
[----:B------:R-:W-:Y:S01]  /*0570*/  IMAD.MOV.U32 R24, RZ, RZ, 0x20fd8164 ;  /* 0x20fd8164ff187424 */ /* 0x000fe200078e00ff */
[----:B------:R-:W-:-:S02]  /*0580*/  DMUL R22, R20, R20 ;  /* 0x0000001414167228 */ /* 0x000fc40000000000 */
[----:B------:R-:W-:Y:S01]  /*0590*/  ISETP.NE.U32.AND P0, PT, R4, 0x1, PT ;  /* 0x000000010400780c */ /* 0x000fe20003f05070 */
[----:B------:R-:W-:-:S03]  /*05a0*/  IMAD.MOV.U32 R4, RZ, RZ, 0x3da8ff83 ;  /* 0x3da8ff83ff047424 */ /* 0x000fc600078e00ff */
[----:B------:R-:W-:Y:S02]  /*05b0*/  FSEL R24, R24, -8.06006814911005101289e+34, !P0 ;  /* 0xf9785eba18187808 */ /* 0x000fe40004000000 */
[----:B------:R-:W-:-:S06]  /*05c0*/  FSEL R25, -R4, 0.11223486810922622681, !P0 ;  /* 0x3de5db6504197808 */ /* 0x000fcc0004000100 */
[----:B--2---:R-:W-:-:S08]  /*05d0*/  DFMA R8, R22, R24, R8 ;  /* 0x000000181608722b */ /* 0x004fd00000000008 */
[----:B------:R-:W-:-:S08]  /*05e0*/  DFMA R8, R22, R8, R10 ;  /* 0x000000081608722b */ /* 0x000fd0000000000a */
[C---:B---3--:R-:W-:Y:S01]  /*05f0*/  DFMA R8, R22.reuse, R8, R12 ;  /* 0x000000081608722b */ /* 0x048fe2000000000c */
[----:B------:R-:W0:Y:S07]  /*0600*/  LDC.64 R12, c[0x0][0x380] ;  /* 0x0000e000ff0c7b82 */ /* 0x000e2e0000000a00 */
[----:B------:R-:W-:-:S08]  /*0610*/  DFMA R8, R22, R8, R14 ;  /* 0x000000081608722b */ /* 0x000fd0000000000e */
[----:B----4-:R-:W-:-:S08]  /*0620*/  DFMA R8, R22, R8, R16 ;  /* 0x000000081608722b */ /* 0x010fd00000000010 */
[----:B------:R-:W-:-:S08]  /*0630*/  DFMA R8, R22, R8, R18 ;  /* 0x000000081608722b */ /* 0x000fd00000000012 */
[----:B------:R-:W-:Y:S02]  /*0640*/  DFMA R20, R8, R20, R20 ;  /* 0x000000140814722b */ /* 0x000fe40000000014 */
[----:B------:R-:W-:-:S10]  /*0650*/  DFMA R8, R22, R8, 1 ;  /* 0x3ff000001608742b */ /* 0x000fd40000000008 */
[----:B------:R-:W-:Y:S02]  /*0660*/  FSEL R10, R8, R20, !P0 ;  /* 0x00000014080a7208 */ /* 0x000fe40004000000 */
[----:B------:R-:W-:Y:S02]  /*0670*/  FSEL R11, R9, R21, !P0 ;  /* 0x00000015090b7208 */ /* 0x000fe40004000000 */
[----:B------:R-:W-:-:S04]  /*0680*/  LOP3.LUT P0, RZ, R2, 0x2, RZ, 0xc0, !PT ;  /* 0x0000000202ff7812 */ /* 0x000fc8000780c0ff */
[----:B------:R-:W-:-:S10]  /*0690*/  DADD R8, RZ, -R10 ;  /* 0x00000000ff087229 */ /* 0x000fd4000000080a */
[----:B------:R-:W-:Y:S02]  /*06a0*/  FSEL R10, R10, R8, !P0 ;  /* 0x000000080a0a7208 */ /* 0x000fe40004000000 */
[----:B------:R-:W-:Y:S01]  /*06b0*/  FSEL R11, R11, R9, !P0 ;  /* 0x000000090b0b7208 */ /* 0x000fe20004000000 */
[----:B0-----:R-:W-:-:S04]  /*06c0*/  IMAD.WIDE.U32 R8, R7, 0x8, R12 ;  /* 0x0000000807087825 */ /* 0x001fc800078e000c */
[----:B------:R-:W-:Y:S01]  /*06d0*/  IMAD.MOV.U32 R7, RZ, RZ, R5 ;  /* 0x000000ffff077224 */ /* 0x000fe200078e0005 */
[----:B------:R0:W-:Y:S06]  /*06e0*/  STG.E.64 desc[UR4][R8.64], R10 ;  /* 0x0000000a08007986 */ /* 0x0001ec000c101b04 */
.L_x_1:
[----:B------:R-:W-:Y:S05]  /*06f0*/  BSYNC.RECONVERGENT B0 ;  /* 0x0000000000007941 */ /* 0x000fea0003800200 */
.L_x_0:
[----:B------:R-:W-:-:S13]  /*0700*/  ISETP.GE.U32.AND P0, PT, R5, R0, PT ;  /* 0x000000000500720c */ /* 0x000fda0003f06070 */
[----:B------:R-:W-:Y:S05]  /*0710*/  @P0 EXIT ;  /* 0x000000000000094d */ /* 0x000fea0003800000 */
[----:B------:R-:W1:Y:S01]  /*0720*/  LDC.64 R4, c[0x0][0x380] ;  /* 0x0000e000ff047b82 */ /* 0x000e620000000a00 */
[----:B------:R-:W-:Y:S01]  /*0730*/  DMUL R20, RZ, +INF ;  /* 0x7ff00000ff147828 */ /* 0x000fe20000000000 */
[----:B------:R-:W2:Y:S10]  /*0740*/  LDCU.64 UR10, c[0x4][0x8] ;  /* 0x01000100ff0a77ac */ /* 0x000eb40008000a00 */
.L_x_15:
[----:B---3--:R-:W3:Y:S01]  /*0750*/  MUFU.RCP64H R13, 19999984 ;  /* 0x417312cf000d7908 */ /* 0x008ee20000001800 */
[----:B0-----:R-:W-:Y:S01]  /*0760*/  IMAD.MOV.U32 R8, RZ, RZ, -0x10000000 ;  /* 0xf0000000ff087424 */ /* 0x001fe200078e00ff */
[----:B------:R-:W-:Y:S01]  /*0770*/  UMOV UR8, 0x54442d18 ;  /* 0x54442d1800087882 */ /* 0x000fe20000000000 */
[----:B------:R-:W-:Y:S01]  /*0780*/  IMAD.MOV.U32 R9, RZ, RZ, 0x417312cf ;  /* 0x417312cfff097424 */ /* 0x000fe200078e00ff */
[----:B------:R-:W-:Y:S01]  /*0790*/  UMOV UR9, 0x401921fb ;  /* 0x401921fb00097882 */ /* 0x000fe20000000000 */
[----:B------:R-:W-:Y:S01]  /*07a0*/  IMAD.MOV.U32 R12, RZ, RZ, 0x1 ;  /* 0x00000001ff0c7424 */ /* 0x000fe200078e00ff */
[----:B------:R-:W-:Y:S05]  /*07b0*/  BSSY.RECONVERGENT B0, `(.L_x_7) ;  /* 0x0000011000007945 */ /* 0x000fea0003800200 */
[----:B---3--:R-:W-:-:S08]  /*07c0*/  DFMA R10, R12, -R8, 1 ;  /* 0x3ff000000c0a742b */ /* 0x008fd00000000808 */
        /* <DEDUP_REMOVED lines=13> */
[----:B------:R-:W-:-:S07]  /*08a0*/  MOV R6, 0x8c0 ;  /* 0x000008c000067802 */ /* 0x000fce0000000f00 */
[----:B-12---:R-:W-:Y:S05]  /*08b0*/  CALL.REL.NOINC `($__internal_0_$__cuda_sm20_div_rn_f64_full) ;  /* 0x0000000800447944 */ /* 0x006fea0003c00000 */
.L_x_8:
[----:B--2---:R-:W-:Y:S05]  /*08c0*/  BSYNC.RECONVERGENT B0 ;  /* 0x0000000000007941 */ /* 0x004fea0003800200 */
.L_x_7:
[----:B------:R-:W-:Y:S01]  /*08d0*/  DSETP.NEU.AND P0, PT, R18, +INF , PT ;  /* 0x7ff000001200742a */ /* 0x000fe20003f0d000 */
[----:B------:R-:W-:Y:S01]  /*08e0*/  BSSY.RECONVERGENT B0, `(.L_x_9) ;  /* 0x000001a000007945 */ /* 0x000fe20003800200 */
[----:B------:R-:W-:Y:S02]  /*08f0*/  IMAD.MOV.U32 R2, RZ, RZ, RZ ;  /* 0x000000ffff027224 */ /* 0x000fe400078e00ff */
[----:B------:R-:W-:Y:S02]  /*0900*/  IMAD.MOV.U32 R22, RZ, RZ, R20 ;  /* 0x000000ffff167224 */ /* 0x000fe400078e0014 */
[----:B------:R-:W-:-:S08]  /*0910*/  IMAD.MOV.U32 R23, RZ, RZ, R21 ;  /* 0x000000ffff177224 */ /* 0x000fd000078e0015 */
        /* <DEDUP_REMOVED lines=18> */
[----:B-1----:R-:W-:Y:S05]  /*0a40*/  CALL.REL.NOINC `($_Z10device_sinPdj$__internal_trig_reduction_slowpathd) ;  /* 0x0000000c00587944 */ /* 0x002fea0003c00000 */
[----:B------:R-:W-:Y:S02]  /*0a50*/  IMAD.MOV.U32 R2, RZ, RZ, R8 ;  /* 0x000000ffff027224 */ /* 0x000fe400078e0008 */
[----:B------:R-:W-:Y:S02]  /*0a60*/  IMAD.MOV.U32 R22, RZ, RZ, R28 ;  /* 0x000000ffff167224 */ /* 0x000fe400078e001c */
[----:B------:R-:W-:-:S07]  /*0a70*/  IMAD.MOV.U32 R23, RZ, RZ, R29 ;  /* 0x000000ffff177224 */ /* 0x000fce00078e001d */
.L_x_10:
[----:B------:R-:W-:Y:S05]  /*0a80*/  BSYNC.RECONVERGENT B0 ;  /* 0x0000000000007941 */ /* 0x000fea0003800200 */
.L_x_9:
[----:B------:R-:W-:-:S05]  /*0a90*/  IMAD.SHL.U32 R6, R2, 0x40, RZ ;  /* 0x0000004002067824 */ /* 0x000fca00078e00ff */
[----:B------:R-:W-:-:S04]  /*0aa0*/  LOP3.LUT R6, R6, 0x40, RZ, 0xc0, !PT ;  /* 0x0000004006067812 */ /* 0x000fc800078ec0ff */
[----:B------:R-:W-:-:S05]  /*0ab0*/  IADD3 R28, P0, PT, R6, UR10, RZ ;  /* 0x0000000a061c7c10 */ /* 0x000fca000ff1e0ff */
[----:B------:R-:W-:-:S05]  /*0ac0*/  IMAD.X R29, RZ, RZ, UR11, P0 ;  /* 0x0000000bff1d7e24 */ /* 0x000fca00080e06ff */
[----:B------:R-:W2:Y:S04]  /*0ad0*/  LDG.E.128.CONSTANT R8, desc[UR4][R28.64] ;  /* 0x000000041c087981 */ /* 0x000ea8000c1e9d00 */
[----:B------:R-:W3:Y:S04]  /*0ae0*/  LDG.E.128.CONSTANT R12, desc[UR4][R28.64+0x10] ;  /* 0x000010041c0c7981 */ /* 0x000ee8000c1e9d00 */
[----:B------:R-:W4:Y:S01]  /*0af0*/  LDG.E.128.CONSTANT R16, desc[UR4][R28.64+0x20] ;  /* 0x000020041c107981 */ /* 0x000f22000c1e9d00 */
[----:B------:R-:W-:Y:S01]  /*0b00*/  LOP3.LUT R6, R2, 0x1, RZ, 0xc0, !PT ;  /* 0x0000000102067812 */ /* 0x000fe200078ec0ff */
[----:B------:R-:W-:Y:S01]  /*0b10*/  IMAD.MOV.U32 R24, RZ, RZ, 0x20fd8164 ;  /* 0x20fd8164ff187424 */ /* 0x000fe200078e00ff */
[----:B------:R-:W-:Y:S01]  /*0b20*/  DMUL R26, R22, R22 ;  /* 0x00000016161a7228 */ /* 0x000fe20000000000 */
[----:B------:R-:W-:Y:S01]  /*0b30*/  UMOV UR8, 0x54442d18 ;  /* 0x54442d1800087882 */ /* 0x000fe20000000000 */
[----:B------:R-:W-:Y:S01]  /*0b40*/  ISETP.NE.U32.AND P0, PT, R6, 0x1, PT ;  /* 0x000000010600780c */ /* 0x000fe20003f05070 */
[----:B------:R-:W-:Y:S01]  /*0b50*/  IMAD.MOV.U32 R6, RZ, RZ, 0x3da8ff83 ;  /* 0x3da8ff83ff067424 */ /* 0x000fe200078e00ff */
[----:B------:R-:W-:Y:S01]  /*0b60*/  UMOV UR9, 0x401921fb ;  /* 0x401921fb00097882 */ /* 0x000fe20000000000 */
[----:B------:R-:W-:Y:S01]  /*0b70*/  BSSY.RECONVERGENT B0, `(.L_x_11) ;  /* 0x000002a000007945 */ /* 0x000fe20003800200 */
[----:B------:R-:W-:-:S02]  /*0b80*/  FSEL R24, R24, -8.06006814911005101289e+34, !P0 ;  /* 0xf9785eba18187808 */ /* 0x000fc40004000000 */
[----:B------:R-:W-:Y:S01]  /*0b90*/  FSEL R25, -R6, 0.11223486810922622681, !P0 ;  /* 0x3de5db6506197808 */ /* 0x000fe20004000100 */
[----:B------:R-:W-:-:S05]  /*0ba0*/  VIADD R6, R7, 0x1 ;  /* 0x0000000107067836 */ /* 0x000fca0000000000 */
[----:B--2---:R-:W-:Y:S01]  /*0bb0*/  DFMA R24, R26, R24, R8 ;  /* 0x000000181a18722b */ /* 0x004fe20000000008 */
[----:B------:R-:W0:Y:S01]  /*0bc0*/  MUFU.RCP64H R9, 19999984 ;  /* 0x417312cf00097908 */ /* 0x000e220000001800 */
[----:B------:R-:W-:-:S06]  /*0bd0*/  IMAD.MOV.U32 R8, RZ, RZ, 0x1 ;  /* 0x00000001ff087424 */ /* 0x000fcc00078e00ff */
[----:B------:R-:W-:Y:S01]  /*0be0*/  DFMA R24, R26, R24, R10 ;  /* 0x000000181a18722b */ /* 0x000fe2000000000a */
[----:B------:R-:W-:Y:S02]  /*0bf0*/  IMAD.MOV.U32 R10, RZ, RZ, -0x10000000 ;  /* 0xf0000000ff0a7424 */ /* 0x000fe400078e00ff */
[----:B------:R-:W-:-:S05]  /*0c00*/  IMAD.MOV.U32 R11, RZ, RZ, 0x417312cf ;  /* 0x417312cfff0b7424 */ /* 0x000fca00078e00ff */
[----:B---3--:R-:W-:Y:S02]  /*0c10*/  DFMA R24, R26, R24, R12 ;  /* 0x000000181a18722b */ /* 0x008fe4000000000c */
[----:B0-----:R-:W-:-:S06]  /*0c20*/  DFMA R12, R8, -R10, 1 ;  /* 0x3ff00000080c742b */ /* 0x001fcc000000080a */
[----:B------:R-:W-:Y:S02]  /*0c30*/  DFMA R14, R26, R24, R14 ;  /* 0x000000181a0e722b */ /* 0x000fe4000000000e */
[----:B------:R-:W-:-:S06]  /*0c40*/  DFMA R12, R12, R12, R12 ;  /* 0x0000000c0c0c722b */ /* 0x000fcc000000000c */
[----:B----4-:R-:W-:Y:S02]  /*0c50*/  DFMA R14, R26, R14, R16 ;  /* 0x0000000e1a0e722b */ /* 0x010fe40000000010 */
[----:B------:R-:W-:Y:S01]  /*0c60*/  DFMA R12, R8, R12, R8 ;  /* 0x0000000c080c722b */ /* 0x000fe20000000008 */
[----:B------:R-:W0:Y:S05]  /*0c70*/  I2F.F64.U32 R8, R6 ;  /* 0x0000000600087312 */ /* 0x000e2a0000201800 */
[----:B------:R-:W-:Y:S02]  /*0c80*/  DFMA R18, R26, R14, R18 ;  /* 0x0000000e1a12722b */ /* 0x000fe40000000012 */
[----:B------:R-:W-:-:S06]  /*0c90*/  DFMA R16, R12, -R10, 1 ;  /* 0x3ff000000c10742b */ /* 0x000fcc000000080a */
[----:B------:R-:W-:Y:S02]  /*0ca0*/  DFMA R14, R18, R22, R22 ;  /* 0x00000016120e722b */ /* 0x000fe40000000016 */
[----:B------:R-:W-:Y:S01]  /*0cb0*/  DFMA R18, R26, R18, 1 ;  /* 0x3ff000001a12742b */ /* 0x000fe20000000012 */
[----:B-1----:R-:W-:Y:S01]  /*0cc0*/  IMAD.WIDE.U32 R22, R7, 0x8, R4 ;  /* 0x0000000807167825 */ /* 0x002fe200078e0004 */
[----:B------:R-:W-:Y:S02]  /*0cd0*/  DFMA R16, R12, R16, R12 ;  /* 0x000000100c10722b */ /* 0x000fe4000000000c */
[----:B0-----:R-:W-:-:S06]  /*0ce0*/  DMUL R8, R8, UR8 ;  /* 0x0000000808087c28 */ /* 0x001fcc0008000000 */
[----:B------:R-:W-:Y:S02]  /*0cf0*/  FSEL R14, R18, R14, !P0 ;  /* 0x0000000e120e7208 */ /* 0x000fe40004000000 */
[----:B------:R-:W-:Y:S01]  /*0d00*/  FSEL R15, R19, R15, !P0 ;  /* 0x0000000f130f7208 */ /* 0x000fe20004000000 */
[----:B------:R-:W-:Y:S01]  /*0d10*/  DMUL R18, R16, R8 ;  /* 0x0000000810127228 */ /* 0x000fe20000000000 */
[----:B------:R-:W-:Y:S02]  /*0d20*/  LOP3.LUT P0, RZ, R2, 0x2, RZ, 0xc0, !PT ;  /* 0x0000000202ff7812 */ /* 0x000fe4000780c0ff */
[----:B------:R-:W-:Y:S02]  /*0d30*/  FSETP.GEU.AND P1, PT, |R9|, 6.5827683646048100446e-37, PT ;  /* 0x036000000900780b */ /* 0x000fe40003f2e200 */
[----:B------:R-:W-:-:S03]  /*0d40*/  DADD R12, RZ, -R14 ;  /* 0x00000000ff0c7229 */ /* 0x000fc6000000080e */
[----:B------:R-:W-:-:S07]  /*0d50*/  DFMA R10, R18, -R10, R8 ;  /* 0x8000000a120a722b */ /* 0x000fce0000000008 */
[----:B------:R-:W-:Y:S01]  /*0d60*/  FSEL R12, R14, R12, !P0 ;  /* 0x0000000c0e0c7208 */ /* 0x000fe20004000000 */
[----:B------:R-:W-:Y:S01]  /*0d70*/  DFMA R18, R16, R10, R18 ;  /* 0x0000000a1012722b */ /* 0x000fe20000000012 */
[----:B------:R-:W-:-:S05]  /*0d80*/  FSEL R13, R15, R13, !P0 ;  /* 0x0000000d0f0d7208 */ /* 0x000fca0004000000 */
[----:B------:R0:W-:Y:S04]  /*0d90*/  STG.E.64 desc[UR4][R22.64], R12 ;  /* 0x0000000c16007986 */ /* 0x0001e8000c101b04 */
[----:B------:R-:W-:-:S05]  /*0da0*/  FFMA R2, RZ, 15.192091941833496094, R19 ;  /* 0x417312cfff027823 */ /* 0x000fca0000000013 */
[----:B------:R-:W-:-:S13]  /*0db0*/  FSETP.GT.AND P0, PT, |R2|, 1.469367938527859385e-39, PT ;  /* 0x001000000200780b */ /* 0x000fda0003f04200 */
[----:B0-----:R-:W-:Y:S05]  /*0dc0*/  @P0 BRA P1, `(.L_x_12) ;  /* 0x0000000000100947 */ /* 0x001fea0000800000 */
[----:B------:R-:W-:Y:S01]  /*0dd0*/  IMAD.MOV.U32 R10, RZ, RZ, R8 ;  /* 0x000000ffff0a7224 */ /* 0x000fe200078e0008 */
[----:B------:R-:W-:Y:S01]  /*0de0*/  MOV R6, 0xe10 ;  /* 0x00000e1000067802 */ /* 0x000fe20000000f00 */
[----:B------:R-:W-:-:S07]  /*0df0*/  IMAD.MOV.U32 R11, RZ, RZ, R9 ;  /* 0x000000ffff0b7224 */ /* 0x000fce00078e0009 */
[----:B------:R-:W-:Y:S05]  /*0e00*/  CALL.REL.NOINC `($__internal_0_$__cuda_sm20_div_rn_f64_full) ;  /* 0x0000000000f07944 */ /* 0x000fea0003c00000 */
.L_x_12:
[----:B------:R-:W-:Y:S05]  /*0e10*/  BSYNC.RECONVERGENT B0 ;  /* 0x0000000000007941 */ /* 0x000fea0003800200 */
.L_x_11:
        /* <DEDUP_REMOVED lines=24> */
[----:B------:R-:W-:-:S07]  /*0fa0*/  IMAD.MOV.U32 R2, RZ, RZ, R8 ;  /* 0x000000ffff027224 */ /* 0x000fce00078e0008 */
.L_x_14:
[----:B------:R-:W-:Y:S05]  /*0fb0*/  BSYNC.RECONVERGENT B0 ;  /* 0x0000000000007941 */ /* 0x000fea0003800200 */
.L_x_13:
        /* <DEDUP_REMOVED lines=10> */
[----:B------:R-:W-:Y:S01]  /*1060*/  VIADD R7, R7, 0x2 ;  /* 0x0000000207077836 */ /* 0x000fe20000000000 */
[----:B------:R-:W-:Y:S01]  /*1070*/  ISETP.NE.U32.AND P0, PT, R6, 0x1, PT ;  /* 0x000000010600780c */ /* 0x000fe20003f05070 */
[----:B------:R-:W-:-:S03]  /*1080*/  IMAD.MOV.U32 R6, RZ, RZ, 0x3da8ff83 ;  /* 0x3da8ff83ff067424 */ /* 0x000fc600078e00ff */
[----:B------:R-:W-:Y:S02]  /*1090*/  FSEL R24, R24, -8.06006814911005101289e+34, !P0 ;  /* 0xf9785eba18187808 */ /* 0x000fe40004000000 */
[----:B------:R-:W-:-:S06]  /*10a0*/  FSEL R25, -R6, 0.11223486810922622681, !P0 ;  /* 0x3de5db6506197808 */ /* 0x000fcc0004000100 */
[----:B--2---:R-:W-:-:S08]  /*10b0*/  DFMA R8, R26, R24, R8 ;  /* 0x000000181a08722b */ /* 0x004fd00000000008 */
[----:B------:R-:W-:-:S08]  /*10c0*/  DFMA R8, R26, R8, R10 ;  /* 0x000000081a08722b */ /* 0x000fd0000000000a */
[----:B---3--:R-:W-:-:S08]  /*10d0*/  DFMA R8, R26, R8, R12 ;  /* 0x000000081a08722b */ /* 0x008fd0000000000c */
        /* <DEDUP_REMOVED lines=10> */
[----:B------:R-:W-:Y:S02]  /*1180*/  FSEL R9, R11, R9, !P0 ;  /* 0x000000090b097208 */ /* 0x000fe40004000000 */
[----:B------:R-:W-:-:S03]  /*1190*/  ISETP.GE.U32.AND P0, PT, R7, R0, PT ;  /* 0x000000000700720c */ /* 0x000fc60003f06070 */
[----:B------:R3:W-:Y:S10]  /*11a0*/  STG.E.64 desc[UR4][R22.64+0x8], R8 ;  /* 0x0000080816007986 */ /* 0x0007f4000c101b04 */
[----:B------:R-:W-:Y:S05]  /*11b0*/  @!P0 BRA `(.L_x_15) ;  /* 0xfffffff400648947 */ /* 0x000fea000383ffff */
[----:B------:R-:W-:Y:S05]  /*11c0*/  EXIT ;  /* 0x000000000000794d */ /* 0x000fea0003800000 */
        .weak           $__internal_0_$__cuda_sm20_div_rn_f64_full
        .type           $__internal_0_$__cuda_sm20_div_rn_f64_full,@function
        .size           $__internal_0_$__cuda_sm20_div_rn_f64_full,($_Z10device_sinPdj$__internal_trig_reduction_slowpathd - $__internal_0_$__cuda_sm20_div_rn_f64_full)
$__internal_0_$__cuda_sm20_div_rn_f64_full:
[C---:B------:R-:W-:Y:S01]  /*11d0*/  FSETP.GEU.AND P0, PT, |R3|.reuse, 1.469367938527859385e-39, PT ;  /* 0x001000000300780b */ /* 0x040fe20003f0e200 */
[----:B------:R-:W-:Y:S01]  /*11e0*/  IMAD.U32 R2, RZ, RZ, UR6 ;  /* 0x00000006ff027e24 */ /* 0x000fe2000f8e00ff */
[----:B------:R-:W-:Y:S01]  /*11f0*/  LOP3.LUT R9, R3, 0x800fffff, RZ, 0xc0, !PT ;  /* 0x800fffff03097812 */ /* 0x000fe200078ec0ff */
[----:B------:R-:W-:Y:S01]  /*1200*/  IMAD.U32 R8, RZ, RZ, UR6 ;  /* 0x00000006ff087e24 */ /* 0x000fe2000f8e00ff */
[----:B------:R-:W-:Y:S01]  /*1210*/  FSETP.GEU.AND P2, PT, |R11|, 1.469367938527859385e-39, PT ;  /* 0x001000000b00780b */ /* 0x000fe20003f4e200 */
[----:B------:R-:W-:Y:S01]  /*1220*/  IMAD.MOV.U32 R12, RZ, RZ, 0x1 ;  /* 0x00000001ff0c7424 */ /* 0x000fe200078e00ff */
[----:B------:R-:W-:Y:S01]  /*1230*/  LOP3.LUT R9, R9, 0x3ff00000, RZ, 0xfc, !PT ;  /* 0x3ff0000009097812 */ /* 0x000fe200078efcff */
[----:B------:R-:W-:Y:S01]  /*1240*/  IMAD.MOV.U32 R25, RZ, RZ, 0x1ca00000 ;  /* 0x1ca00000ff197424 */ /* 0x000fe200078e00ff */
[----:B------:R-:W-:Y:S01]  /*1250*/  LOP3.LUT R24, R11, 0x7ff00000, RZ, 0xc0, !PT ;  /* 0x7ff000000b187812 */ /* 0x000fe200078ec0ff */
[----:B------:R-:W-:Y:S01]  /*1260*/  BSSY.RECONVERGENT B2, `(.L_x_16) ;  /* 0x000004f000027945 */ /* 0x000fe20003800200 */
[----:B------:R-:W-:-:S03]  /*1270*/  LOP3.LUT R27, R3, 0x7ff00000, RZ, 0xc0, !PT ;  /* 0x7ff00000031b7812 */ /* 0x000fc600078ec0ff */
[----:B------:R-:W-:Y:S01]  /*1280*/  @!P0 DMUL R8, R2, 8.98846567431157953865e+307 ;  /* 0x7fe0000002088828 */ /* 0x000fe20000000000 */
[----:B------:R-:W-:-:S03]  /*1290*/  ISETP.GE.U32.AND P1, PT, R24, R27, PT ;  /* 0x0000001b1800720c */ /* 0x000fc60003f26070 */
[----:B------:R-:W-:Y:S02]  /*12a0*/  @!P2 LOP3.LUT R15, R3, 0x7ff00000, RZ, 0xc0, !PT ;  /* 0x7ff00000030fa812 */ /* 0x000fe400078ec0ff */
[----:B------:R-:W0:Y:S02]  /*12b0*/  MUFU.RCP64H R13, R9 ;  /* 0x00000009000d7308 */ /* 0x000e240000001800 */
[----:B------:R-:W-:Y:S02]  /*12c0*/  @!P2 ISETP.GE.U32.AND P3, PT, R24, R15, PT ;  /* 0x0000000f1800a20c */ /* 0x000fe40003f66070 */
[----:B------:R-:W-:Y:S02]  /*12d0*/  @!P0 LOP3.LUT R27, R9, 0x7ff00000, RZ, 0xc0, !PT ;  /* 0x7ff00000091b8812 */ /* 0x000fe400078ec0ff */
[----:B------:R-:W-:-:S04]  /*12e0*/  @!P2 SEL R15, R25, 0x63400000, !P3 ;  /* 0x63400000190fa807 */ /* 0x000fc80005800000 */
[----:B------:R-:W-:-:S04]  /*12f0*/  @!P2 LOP3.LUT R18, R15, 0x80000000, R11, 0xf8, !PT ;  /* 0x800000000f12a812 */ /* 0x000fc800078ef80b */
[----:B------:R-:W-:Y:S01]  /*1300*/  @!P2 LOP3.LUT R19, R18, 0x100000, RZ, 0xfc, !PT ;  /* 0x001000001213a812 */ /* 0x000fe200078efcff */
[----:B------:R-:W-:Y:S01]  /*1310*/  @!P2 IMAD.MOV.U32 R18, RZ, RZ, RZ ;  /* 0x000000ffff12a224 */ /* 0x000fe200078e00ff */
[----:B0-----:R-:W-:-:S08]  /*1320*/  DFMA R16, R12, -R8, 1 ;  /* 0x3ff000000c10742b */ /* 0x001fd00000000808 */
[----:B------:R-:W-:-:S08]  /*1330*/  DFMA R16, R16, R16, R16 ;  /* 0x000000101010722b */ /* 0x000fd00000000010 */
[----:B------:R-:W-:Y:S01]  /*1340*/  DFMA R16, R12, R16, R12 ;  /* 0x000000100c10722b */ /* 0x000fe2000000000c */
[----:B------:R-:W-:Y:S01]  /*1350*/  SEL R13, R25, 0x63400000, !P1 ;  /* 0x63400000190d7807 */ /* 0x000fe20004800000 */
[----:B------:R-:W-:-:S03]  /*1360*/  IMAD.MOV.U32 R12, RZ, RZ, R10 ;  /* 0x000000ffff0c7224 */ /* 0x000fc600078e000a */
[----:B------:R-:W-:-:S03]  /*1370*/  LOP3.LUT R13, R13, 0x800fffff, R11, 0xf8, !PT ;  /* 0x800fffff0d0d7812 */ /* 0x000fc600078ef80b */
[----:B------:R-:W-:-:S03]  /*1380*/  DFMA R14, R16, -R8, 1 ;  /* 0x3ff00000100e742b */ /* 0x000fc60000000808 */
[----:B------:R-:W-:-:S05]  /*1390*/  @!P2 DFMA R12, R12, 2, -R18 ;  /* 0x400000000c0ca82b */ /* 0x000fca0000000812 */
[----:B------:R-:W-:-:S08]  /*13a0*/  DFMA R14, R16, R14, R16 ;  /* 0x0000000e100e722b */ /* 0x000fd00000000010 */
[----:B------:R-:W-:-:S08]  /*13b0*/  DMUL R16, R14, R12 ;  /* 0x0000000c0e107228 */ /* 0x000fd00000000000 */
[----:B------:R-:W-:-:S08]  /*13c0*/  DFMA R18, R16, -R8, R12 ;  /* 0x800000081012722b */ /* 0x000fd0000000000c */
[----:B------:R-:W-:Y:S01]  /*13d0*/  DFMA R18, R14, R18, R16 ;  /* 0x000000120e12722b */ /* 0x000fe20000000010 */
[----:B------:R-:W-:Y:S01]  /*13e0*/  IMAD.MOV.U32 R16, RZ, RZ, R24 ;  /* 0x000000ffff107224 */ /* 0x000fe200078e0018 */
[----:B------:R-:W-:-:S05]  /*13f0*/  @!P2 LOP3.LUT R16, R13, 0x7ff00000, RZ, 0xc0, !PT ;  /* 0x7ff000000d10a812 */ /* 0x000fca00078ec0ff */
[----:B------:R-:W-:-:S05]  /*1400*/  VIADD R14, R16, 0xffffffff ;  /* 0xffffffff100e7836 */ /* 0x000fca0000000000 */
[----:B------:R-:W-:Y:S01]  /*1410*/  ISETP.GT.U32.AND P0, PT, R14, 0x7feffffe, PT ;  /* 0x7feffffe0e00780c */ /* 0x000fe20003f04070 */
[----:B------:R-:W-:-:S05]  /*1420*/  VIADD R14, R27, 0xffffffff ;  /* 0xffffffff1b0e7836 */ /* 0x000fca0000000000 */
[----:B------:R-:W-:-:S13]  /*1430*/  ISETP.GT.U32.OR P0, PT, R14, 0x7feffffe, P0 ;  /* 0x7feffffe0e00780c */ /* 0x000fda0000704470 */
[----:B------:R-:W-:Y:S05]  /*1440*/  @P0 BRA `(.L_x_17) ;  /* 0x00000000006c0947 */ /* 0x000fea0003800000 */
[----:B------:R-:W-:-:S04]  /*1450*/  LOP3.LUT R11, R3, 0x7ff00000, RZ, 0xc0, !PT ;  /* 0x7ff00000030b7812 */ /* 0x000fc800078ec0ff */
[CC--:B------:R-:W-:Y:S02]  /*1460*/  VIADDMNMX R10, R24.reuse, -R11.reuse, 0xb9600000, !PT ;  /* 0xb9600000180a7446 */ /* 0x0c0fe4000780090b */
[----:B------:R-:W-:Y:S02]  /*1470*/  ISETP.GE.U32.AND P0, PT, R24, R11, PT ;  /* 0x0000000b1800720c */ /* 0x000fe40003f06070 */
[----:B------:R-:W-:Y:S02]  /*1480*/  VIMNMX R10, PT, PT, R10, 0x46a00000, PT ;  /* 0x46a000000a0a7848 */ /* 0x000fe40003fe0100 */
[----:B------:R-:W-:-:S05]  /*1490*/  SEL R25, R25, 0x63400000, !P0 ;  /* 0x6340000019197807 */ /* 0x000fca0004000000 */
[----:B------:R-:W-:Y:S02]  /*14a0*/  IMAD.IADD R16, R10, 0x1, -R25 ;  /* 0x000000010a107824 */ /* 0x000fe400078e0a19 */
[----:B------:R-:W-:Y:S02]  /*14b0*/  IMAD.MOV.U32 R10, RZ, RZ, RZ ;  /* 0x000000ffff0a7224 */ /* 0x000fe400078e00ff */
[----:B------:R-:W-:-:S06]  /*14c0*/  VIADD R11, R16, 0x7fe00000 ;  /* 0x7fe00000100b7836 */ /* 0x000fcc0000000000 */
[----:B------:R-:W-:-:S10]  /*14d0*/  DMUL R14, R18, R10 ;  /* 0x0000000a120e7228 */ /* 0x000fd40000000000 */
[----:B------:R-:W-:-:S13]  /*14e0*/  FSETP.GTU.AND P0, PT, |R15|, 1.469367938527859385e-39, PT ;  /* 0x001000000f00780b */ /* 0x000fda0003f0c200 */
[----:B------:R-:W-:Y:S05]  /*14f0*/  @P0 BRA `(.L_x_18) ;  /* 0x0000000000940947 */ /* 0x000fea0003800000 */
[----:B------:R-:W-:Y:S01]  /*1500*/  DFMA R8, R18, -R8, R12 ;  /* 0x800000081208722b */ /* 0x000fe2000000000c */
[----:B------:R-:W-:-:S09]  /*1510*/  IMAD.MOV.U32 R10, RZ, RZ, RZ ;  /* 0x000000ffff0a7224 */ /* 0x000fd200078e00ff */
[C---:B------:R-:W-:Y:S02]  /*1520*/  FSETP.NEU.AND P0, PT, R9.reuse, RZ, PT ;  /* 0x000000ff0900720b */ /* 0x040fe40003f0d000 */
[----:B------:R-:W-:-:S04]  /*1530*/  LOP3.LUT R13, R9, 0x80000000, R3, 0x48, !PT ;  /* 0x80000000090d7812 */ /* 0x000fc800078e4803 */
[----:B------:R-:W-:-:S07]  /*1540*/  LOP3.LUT R11, R13, R11, RZ, 0xfc, !PT ;  /* 0x0000000b0d0b7212 */ /* 0x000fce00078efcff */
[----:B------:R-:W-:Y:S05]  /*1550*/  @!P0 BRA `(.L_x_18) ;  /* 0x00000000007c8947 */ /* 0x000fea0003800000 */
[----:B------:R-:W-:Y:S01]  /*1560*/  IMAD.MOV R9, RZ, RZ, -R16 ;  /* 0x000000ffff097224 */ /* 0x000fe200078e0a10 */
[----:B------:R-:W-:Y:S01]  /*1570*/  DMUL.RP R10, R18, R10 ;  /* 0x0000000a120a7228 */ /* 0x000fe20000008000 */
[----:B------:R-:W-:-:S06]  /*1580*/  IMAD.MOV.U32 R8, RZ, RZ, RZ ;  /* 0x000000ffff087224 */ /* 0x000fcc00078e00ff */
[----:B------:R-:W-:-:S03]  /*1590*/  DFMA R8, R14, -R8, R18 ;  /* 0x800000080e08722b */ /* 0x000fc60000000012 */
[----:B------:R-:W-:-:S03]  /*15a0*/  LOP3.LUT R13, R11, R13, RZ, 0x3c, !PT ;  /* 0x0000000d0b0d7212 */ /* 0x000fc600078e3cff */
[----:B------:R-:W-:-:S04]  /*15b0*/  IADD3 R8, PT, PT, -R16, -0x43300000, RZ ;  /* 0xbcd0000010087810 */ /* 0x000fc80007ffe1ff */
[----:B------:R-:W-:-:S04]  /*15c0*/  FSETP.NEU.AND P0, PT, |R9|, R8, PT ;  /* 0x000000080900720b */ /* 0x000fc80003f0d200 */
[----:B------:R-:W-:Y:S02]  /*15d0*/  FSEL R14, R10, R14, !P0 ;  /* 0x0000000e0a0e7208 */ /* 0x000fe40004000000 */
[----:B------:R-:W-:Y:S01]  /*15e0*/  FSEL R15, R13, R15, !P0 ;  /* 0x0000000f0d0f7208 */ /* 0x000fe20004000000 */
[----:B------:R-:W-:Y:S06]  /*15f0*/  BRA `(.L_x_18) ;  /* 0x0000000000547947 */ /* 0x000fec0003800000 */
.L_x_17:
[----:B------:R-:W-:-:S14]  /*1600*/  DSETP.NAN.AND P0, PT, R10, R10, PT ;  /* 0x0000000a0a00722a */ /* 0x000fdc0003f08000 */
[----:B------:R-:W-:Y:S05]  /*1610*/  @P0 BRA `(.L_x_19) ;  /* 0x0000000000440947 */ /* 0x000fea0003800000 */
[----:B------:R-:W-:-:S14]  /*1620*/  DSETP.NAN.AND P0, PT, R2, R2, PT ;  /* 0x000000020200722a */ /* 0x000fdc0003f08000 */
[----:B------:R-:W-:Y:S05]  /*1630*/  @P0 BRA `(.L_x_20) ;  /* 0x0000000000300947 */ /* 0x000fea0003800000 */
[----:B------:R-:W-:Y:S01]  /*1640*/  ISETP.NE.AND P0, PT, R16, R27, PT ;  /* 0x0000001b1000720c */ /* 0x000fe20003f05270 */
[----:B------:R-:W-:Y:S02]  /*1650*/  IMAD.MOV.U32 R14, RZ, RZ, 0x0 ;  /* 0x00000000ff0e7424 */ /* 0x000fe400078e00ff */
[----:B------:R-:W-:-:S10]  /*1660*/  IMAD.MOV.U32 R15, RZ, RZ, -0x80000 ;  /* 0xfff80000ff0f7424 */ /* 0x000fd400078e00ff */
[----:B------:R-:W-:Y:S05]  /*1670*/  @!P0 BRA `(.L_x_18) ;  /* 0x0000000000348947 */ /* 0x000fea0003800000 */
[----:B------:R-:W-:Y:S02]  /*1680*/  ISETP.NE.AND P0, PT, R16, 0x7ff00000, PT ;  /* 0x7ff000001000780c */ /* 0x000fe40003f05270 */
[----:B------:R-:W-:Y:S02]  /*1690*/  LOP3.LUT R15, R11, 0x80000000, R3, 0x48, !PT ;  /* 0x800000000b0f7812 */ /* 0x000fe400078e4803 */
[----:B------:R-:W-:-:S13]  /*16a0*/  ISETP.EQ.OR P0, PT, R27, RZ, !P0 ;  /* 0x000000ff1b00720c */ /* 0x000fda0004702670 */
[----:B------:R-:W-:Y:S01]  /*16b0*/  @P0 LOP3.LUT R2, R15, 0x7ff00000, RZ, 0xfc, !PT ;  /* 0x7ff000000f020812 */ /* 0x000fe200078efcff */
[----:B------:R-:W-:Y:S02]  /*16c0*/  @!P0 IMAD.MOV.U32 R14, RZ, RZ, RZ ;  /* 0x000000ffff0e8224 */ /* 0x000fe400078e00ff */
[----:B------:R-:W-:Y:S02]  /*16d0*/  @P0 IMAD.MOV.U32 R14, RZ, RZ, RZ ;  /* 0x000000ffff0e0224 */ /* 0x000fe400078e00ff */
[----:B------:R-:W-:Y:S01]  /*16e0*/  @P0 IMAD.MOV.U32 R15, RZ, RZ, R2 ;  /* 0x000000ffff0f0224 */ /* 0x000fe200078e0002 */
[----:B------:R-:W-:Y:S06]  /*16f0*/  BRA `(.L_x_18) ;  /* 0x0000000000147947 */ /* 0x000fec0003800000 */
.L_x_20:
[----:B------:R-:W-:Y:S01]  /*1700*/  LOP3.LUT R15, R3, 0x80000, RZ, 0xfc, !PT ;  /* 0x00080000030f7812 */ /* 0x000fe200078efcff */
[----:B------:R-:W-:Y:S01]  /*1710*/  IMAD.MOV.U32 R14, RZ, RZ, R2 ;  /* 0x000000ffff0e7224 */ /* 0x000fe200078e0002 */
[----:B------:R-:W-:Y:S06]  /*1720*/  BRA `(.L_x_18) ;  /* 0x0000000000087947 */ /* 0x000fec0003800000 */
.L_x_19:
[----:B------:R-:W-:Y:S01]  /*1730*/  LOP3.LUT R15, R11, 0x80000, RZ, 0xfc, !PT ;  /* 0x000800000b0f7812 */ /* 0x000fe200078efcff */
[----:B------:R-:W-:-:S07]  /*1740*/  IMAD.MOV.U32 R14, RZ, RZ, R10 ;  /* 0x000000ffff0e7224 */ /* 0x000fce00078e000a */
.L_x_18:
[----:B------:R-:W-:Y:S05]  /*1750*/  BSYNC.RECONVERGENT B2 ;  /* 0x0000000000027941 */ /* 0x000fea0003800200 */
.L_x_16:
[----:B------:R-:W-:Y:S02]  /*1760*/  IMAD.MOV.U32 R8, RZ, RZ, R6 ;  /* 0x000000ffff087224 */ /* 0x000fe400078e0006 */
[----:B------:R-:W-:Y:S02]  /*1770*/  IMAD.MOV.U32 R9, RZ, RZ, 0x0 ;  /* 0x00000000ff097424 */ /* 0x000fe400078e00ff */
[----:B------:R-:W-:Y:S02]  /*1780*/  IMAD.MOV.U32 R18, RZ, RZ, R14 ;  /* 0x000000ffff127224 */ /* 0x000fe400078e000e */
[----:B------:R-:W-:Y:S01]  /*1790*/  IMAD.MOV.U32 R19, RZ, RZ, R15 ;  /* 0x000000ffff137224 */ /* 0x000fe200078e000f */
[----:B------:R-:W-:Y:S06]  /*17a0*/  RET.REL.NODEC R8 `(_Z10device_sinPdj) ;  /* 0xffffffe808147950 */ /* 0x000fec0003c3ffff */
        .type           $_Z10device_sinPdj$__internal_trig_reduction_slowpathd,@function
        .size           $_Z10device_sinPdj$__internal_trig_reduction_slowpathd,(.L_x_30 - $_Z10device_sinPdj$__internal_trig_reduction_slowpathd)
$_Z10device_sinPdj$__internal_trig_reduction_slowpathd:
[----:B------:R-:W-:Y:S01]  /*17b0*/  SHF.R.U32.HI R14, RZ, 0x14, R19 ;  /* 0x00000014ff0e7819 */ /* 0x000fe20000011613 */
[----:B------:R-:W-:Y:S02]  /*17c0*/  IMAD.MOV.U32 R2, RZ, RZ, R18 ;  /* 0x000000ffff027224 */ /* 0x000fe400078e0012 */
[----:B------:R-:W-:Y:S01]  /*17d0*/  IMAD.MOV.U32 R8, RZ, RZ, RZ ;  /* 0x000000ffff087224 */ /* 0x000fe200078e00ff */
[----:B------:R-:W-:-:S04]  /*17e0*/  LOP3.LUT R6, R14, 0x7ff, RZ, 0xc0, !PT ;  /* 0x000007ff0e067812 */ /* 0x000fc800078ec0ff */
[----:B------:R-:W-:-:S13]  /*17f0*/  ISETP.NE.AND P0, PT, R6, 0x7ff, PT ;  /* 0x000007ff0600780c */ /* 0x000fda0003f05270 */
[----:B------:R-:W-:Y:S05]  /*1800*/  @!P0 BRA `(.L_x_21) ;  /* 0x0000000800508947 */ /* 0x000fea0003800000 */
[----:B------:R-:W-:Y:S01]  /*1810*/  VIADD R6, R6, 0xfffffc00 ;  /* 0xfffffc0006067836 */ /* 0x000fe20000000000 */
[----:B------:R-:W-:Y:S01]  /*1820*/  BSSY.RECONVERGENT B2, `(.L_x_22) ;  /* 0x000002e000027945 */ /* 0x000fe20003800200 */
[----:B------:R-:W-:-:S03]  /*1830*/  CS2R R10, SRZ ;  /* 0x00000000000a7805 */ /* 0x000fc6000001ff00 */
[----:B------:R-:W-:Y:S02]  /*1840*/  SHF.R.U32.HI R13, RZ, 0x6, R6 ;  /* 0x00000006ff0d7819 */ /* 0x000fe40000011606 */
[----:B------:R-:W-:Y:S02]  /*1850*/  ISETP.GE.U32.AND P0, PT, R6, 0x80, PT ;  /* 0x000000800600780c */ /* 0x000fe40003f06070 */
[C---:B------:R-:W-:Y:S02]  /*1860*/  IADD3 R6, PT, PT, -R13.reuse, 0x13, RZ ;  /* 0x000000130d067810 */ /* 0x040fe40007ffe1ff */
[----:B------:R-:W-:Y:S02]  /*1870*/  IADD3 R15, PT, PT, -R13, 0xf, RZ ;  /* 0x0000000f0d0f7810 */ /* 0x000fe40007ffe1ff */
[----:B------:R-:W-:-:S04]  /*1880*/  SEL R6, R6, 0x12, P0 ;  /* 0x0000001206067807 */ /* 0x000fc80000000000 */
[----:B------:R-:W-:-:S13]  /*1890*/  ISETP.GE.AND P0, PT, R15, R6, PT ;  /* 0x000000060f00720c */ /* 0x000fda0003f06270 */
[----:B------:R-:W-:Y:S05]  /*18a0*/  @P0 BRA `(.L_x_23) ;  /* 0x0000000000940947 */ /* 0x000fea0003800000 */
[----:B------:R-:W0:Y:S01]  /*18b0*/  LDC.64 R8, c[0x0][0x358] ;  /* 0x0000d600ff087b82 */ /* 0x000e220000000a00 */
[C---:B------:R-:W-:Y:S01]  /*18c0*/  SHF.L.U64.HI R25, R2.reuse, 0xb, R19 ;  /* 0x0000000b02197819 */ /* 0x040fe20000010213 */
[----:B------:R-:W-:Y:S01]  /*18d0*/  BSSY.RECONVERGENT B3, `(.L_x_24) ;  /* 0x0000021000037945 */ /* 0x000fe20003800200 */
[----:B------:R-:W-:Y:S01]  /*18e0*/  IMAD.SHL.U32 R17, R2, 0x800, RZ ;  /* 0x0000080002117824 */ /* 0x000fe200078e00ff */
[----:B------:R-:W-:Y:S01]  /*18f0*/  IADD3 R2, PT, PT, RZ, -R13, -R6 ;  /* 0x8000000dff027210 */ /* 0x000fe20007ffe806 */
[----:B------:R-:W-:Y:S01]  /*1900*/  IMAD.MOV.U32 R18, RZ, RZ, RZ ;  /* 0x000000ffff127224 */ /* 0x000fe200078e00ff */
[----:B------:R-:W-:Y:S02]  /*1910*/  CS2R R10, SRZ ;  /* 0x00000000000a7805 */ /* 0x000fe4000001ff00 */
[----:B------:R-:W-:-:S07]  /*1920*/  LOP3.LUT R25, R25, 0x80000000, RZ, 0xfc, !PT ;  /* 0x8000000019197812 */ /* 0x000fce00078efcff */
.L_x_25:
[----:B------:R-:W1:Y:S01]  /*1930*/  LDC.64 R12, c[0x4][RZ] ;  /* 0x01000000ff0c7b82 */ /* 0x000e620000000a00 */
[----:B0-----:R-:W-:Y:S02]  /*1940*/  R2UR UR8, R8 ;  /* 0x00000000080872ca */ /* 0x001fe400000e0000 */
[----:B------:R-:W-:Y:S01]  /*1950*/  R2UR UR9, R9 ;  /* 0x00000000090972ca */ /* 0x000fe200000e0000 */
[----:B-1----:R-:W-:-:S12]  /*1960*/  IMAD.WIDE R12, R15, 0x8, R12 ;  /* 0x000000080f0c7825 */ /* 0x002fd800078e020c */
[----:B------:R-:W2:Y:S01]  /*1970*/  LDG.E.64.CONSTANT R12, desc[UR8][R12.64] ;  /* 0x000000080c0c7981 */ /* 0x000ea2000c1e9b00 */
[----:B------:R-:W-:Y:S02]  /*1980*/  VIADD R2, R2, 0x1 ;  /* 0x0000000102027836 */ /* 0x000fe40000000000 */
[----:B------:R-:W-:Y:S02]  /*1990*/  VIADD R15, R15, 0x1 ;  /* 0x000000010f0f7836 */ /* 0x000fe40000000000 */
[----:B--2---:R-:W-:-:S04]  /*19a0*/  IMAD.WIDE.U32 R10, P2, R12, R17, R10 ;  /* 0x000000110c0a7225 */ /* 0x004fc8000784000a */
[----:B------:R-:W-:Y:S02]  /*19b0*/  IMAD R27, R12, R25, RZ ;  /* 0x000000190c1b7224 */ /* 0x000fe400078e02ff */
[CC--:B------:R-:W-:Y:S02]  /*19c0*/  IMAD R24, R13.reuse, R17.reuse, RZ ;  /* 0x000000110d187224 */ /* 0x0c0fe400078e02ff */
[----:B------:R-:W-:Y:S01]  /*19d0*/  IMAD.HI.U32 R29, R13, R17, RZ ;  /* 0x000000110d1d7227 */ /* 0x000fe200078e00ff */
[----:B------:R-:W-:-:S03]  /*19e0*/  IADD3 R11, P0, PT, R27, R11, RZ ;  /* 0x0000000b1b0b7210 */ /* 0x000fc60007f1e0ff */
[----:B------:R-:W-:Y:S01]  /*19f0*/  IMAD R27, R18, 0x8, R1 ;  /* 0x00000008121b7824 */ /* 0x000fe200078e0201 */
[----:B------:R-:W-:Y:S01]  /*1a00*/  IADD3 R11, P1, PT, R24, R11, RZ ;  /* 0x0000000b180b7210 */ /* 0x000fe20007f3e0ff */
[----:B------:R-:W-:-:S04]  /*1a10*/  IMAD.HI.U32 R24, R12, R25, RZ ;  /* 0x000000190c187227 */ /* 0x000fc800078e00ff */
[----:B------:R-:W-:Y:S01]  /*1a20*/  IMAD.X R24, RZ, RZ, R24, P2 ;  /* 0x000000ffff187224 */ /* 0x000fe200010e0618 */
[----:B------:R0:W-:Y:S01]  /*1a30*/  STL.64 [R27], R10 ;  /* 0x0000000a1b007387 */ /* 0x0001e20000100a00 */
[----:B------:R-:W-:-:S03]  /*1a40*/  IMAD.HI.U32 R12, R13, R25, RZ ;  /* 0x000000190d0c7227 */ /* 0x000fc600078e00ff */
[----:B------:R-:W-:Y:S01]  /*1a50*/  IADD3.X R24, P0, PT, R29, R24, RZ, P0, !PT ;  /* 0x000000181d187210 */ /* 0x000fe2000071e4ff */
[----:B------:R-:W-:Y:S02]  /*1a60*/  IMAD R13, R13, R25, RZ ;  /* 0x000000190d0d7224 */ /* 0x000fe400078e02ff */
[----:B------:R-:W-:Y:S02]  /*1a70*/  VIADD R18, R18, 0x1 ;  /* 0x0000000112127836 */ /* 0x000fe40000000000 */
[----:B------:R-:W-:Y:S01]  /*1a80*/  IMAD.X R12, RZ, RZ, R12, P0 ;  /* 0x000000ffff0c7224 */ /* 0x000fe200000e060c */
[----:B------:R-:W-:Y:S02]  /*1a90*/  ISETP.NE.AND P0, PT, R2, -0xf, PT ;  /* 0xfffffff10200780c */ /* 0x000fe40003f05270 */
[----:B------:R-:W-:-:S05]  /*1aa0*/  IADD3.X R24, P1, PT, R13, R24, RZ, P1, !PT ;  /* 0x000000180d187210 */ /* 0x000fca0000f3e4ff */
[----:B0-----:R-:W-:Y:S02]  /*1ab0*/  IMAD.X R11, RZ, RZ, R12, P1 ;  /* 0x000000ffff0b7224 */ /* 0x001fe400008e060c */
[----:B------:R-:W-:-:S04]  /*1ac0*/  IMAD.MOV.U32 R10, RZ, RZ, R24 ;  /* 0x000000ffff0a7224 */ /* 0x000fc800078e0018 */
[----:B------:R-:W-:Y:S05]  /*1ad0*/  @P0 BRA `(.L_x_25) ;  /* 0xfffffffc00940947 */ /* 0x000fea000383ffff */
[----:B------:R-:W-:Y:S05]  /*1ae0*/  BSYNC.RECONVERGENT B3 ;  /* 0x0000000000037941 */ /* 0x000fea0003800200 */
.L_x_24:
[----:B------:R-:W-:-:S07]  /*1af0*/  IMAD.MOV.U32 R15, RZ, RZ, R6 ;  /* 0x000000ffff0f7224 */ /* 0x000fce00078e0006 */
.L_x_23:
[----:B------:R-:W-:Y:S05]  /*1b00*/  BSYNC.RECONVERGENT B2 ;  /* 0x0000000000027941 */ /* 0x000fea0003800200 */
.L_x_22:
[C---:B------:R-:W-:Y:S02]  /*1b10*/  LOP3.LUT R2, R14.reuse, 0x7ff, RZ, 0xc0, !PT ;  /* 0x000007ff0e027812 */ /* 0x040fe400078ec0ff */
[----:B------:R-:W-:-:S03]  /*1b20*/  LOP3.LUT P0, R18, R14, 0x3f, RZ, 0xc0, !PT ;  /* 0x0000003f0e127812 */ /* 0x000fc6000780c0ff */
[----:B------:R-:W-:-:S05]  /*1b30*/  VIADD R2, R2, 0xfffffc00 ;  /* 0xfffffc0002027836 */ /* 0x000fca0000000000 */
[----:B------:R-:W-:-:S05]  /*1b40*/  SHF.R.U32.HI R2, RZ, 0x6, R2 ;  /* 0x00000006ff027819 */ /* 0x000fca0000011602 */
[----:B------:R-:W-:-:S04]  /*1b50*/  IMAD.IADD R2, R2, 0x1, R15 ;  /* 0x0000000102027824 */ /* 0x000fc800078e020f */
[----:B------:R-:W-:-:S05]  /*1b60*/  IMAD.U32 R6, R2, 0x8, R1 ;  /* 0x0000000802067824 */ /* 0x000fca00078e0001 */
[----:B------:R0:W-:Y:S04]  /*1b70*/  STL.64 [R6+-0x78], R10 ;  /* 0xffff880a06007387 */ /* 0x0001e80000100a00 */
[----:B------:R-:W2:Y:S04]  /*1b80*/  @P0 LDL.64 R24, [R1+0x8] ;  /* 0x0000080001180983 */ /* 0x000ea80000100a00 */
[----:B------:R-:W3:Y:S04]  /*1b90*/  LDL.64 R12, [R1+0x10] ;  /* 0x00001000010c7983 */ /* 0x000ee80000100a00 */
[----:B------:R-:W4:Y:S01]  /*1ba0*/  LDL.64 R8, [R1+0x18] ;  /* 0x0000180001087983 */ /* 0x000f220000100a00 */
[----:B------:R-:W-:Y:S01]  /*1bb0*/  @P0 LOP3.LUT R2, R18, 0x3f, RZ, 0x3c, !PT ;  /* 0x0000003f12020812 */ /* 0x000fe200078e3cff */
[----:B------:R-:W-:Y:S01]  /*1bc0*/  BSSY.RECONVERGENT B2, `(.L_x_26) ;  /* 0x0000034000027945 */ /* 0x000fe20003800200 */
[----:B--2---:R-:W-:-:S02]  /*1bd0*/  @P0 SHF.R.U64 R15, R24, 0x1, R25 ;  /* 0x00000001180f0819 */ /* 0x004fc40000001219 */
[----:B------:R-:W-:Y:S02]  /*1be0*/  @P0 SHF.R.U32.HI R17, RZ, 0x1, R25 ;  /* 0x00000001ff110819 */ /* 0x000fe40000011619 */
[C---:B---3--:R-:W-:Y:S02]  /*1bf0*/  @P0 SHF.L.U32 R25, R12.reuse, R18, RZ ;  /* 0x000000120c190219 */ /* 0x048fe400000006ff */
[----:B0-----:R-:W-:Y:S02]  /*1c00*/  @P0 SHF.R.U64 R6, R15, R2, R17 ;  /* 0x000000020f060219 */ /* 0x001fe40000001211 */
[--C-:B------:R-:W-:Y:S02]  /*1c10*/  @P0 SHF.R.U32.HI R14, RZ, 0x1, R13.reuse ;  /* 0x00000001ff0e0819 */ /* 0x100fe4000001160d */
[C-C-:B------:R-:W-:Y:S02]  /*1c20*/  @P0 SHF.R.U64 R29, R12.reuse, 0x1, R13.reuse ;  /* 0x000000010c1d0819 */ /* 0x140fe4000000120d */
[----:B------:R-:W-:-:S02]  /*1c30*/  @P0 SHF.L.U64.HI R27, R12, R18, R13 ;  /* 0x000000120c1b0219 */ /* 0x000fc4000001020d */
[----:B------:R-:W-:Y:S02]  /*1c40*/  @P0 SHF.R.U32.HI R10, RZ, R2, R17 ;  /* 0x00000002ff0a0219 */ /* 0x000fe40000011611 */
[----:B------:R-:W-:Y:S02]  /*1c50*/  @P0 LOP3.LUT R12, R25, R6, RZ, 0xfc, !PT ;  /* 0x00000006190c0212 */ /* 0x000fe400078efcff */
[----:B----4-:R-:W-:Y:S02]  /*1c60*/  @P0 SHF.L.U32 R11, R8, R18, RZ ;  /* 0x00000012080b0219 */ /* 0x010fe400000006ff */
[--C-:B------:R-:W-:Y:S02]  /*1c70*/  @P0 SHF.R.U64 R24, R29, R2, R14.reuse ;  /* 0x000000021d180219 */ /* 0x100fe4000000120e */
[----:B------:R-:W-:Y:S02]  /*1c80*/  @P0 LOP3.LUT R13, R27, R10, RZ, 0xfc, !PT ;  /* 0x0000000a1b0d0212 */ /* 0x000fe400078efcff */
[----:B------:R-:W-:Y:S01]  /*1c90*/  @P0 SHF.R.U32.HI R14, RZ, R2, R14 ;  /* 0x00000002ff0e0219 */ /* 0x000fe2000001160e */
[----:B------:R-:W-:Y:S01]  /*1ca0*/  IMAD.SHL.U32 R2, R12, 0x4, RZ ;  /* 0x000000040c027824 */ /* 0x000fe200078e00ff */
[----:B------:R-:W-:-:S02]  /*1cb0*/  @P0 SHF.L.U64.HI R15, R8, R18, R9 ;  /* 0x00000012080f0219 */ /* 0x000fc40000010209 */
[----:B------:R-:W-:Y:S02]  /*1cc0*/  @P0 LOP3.LUT R8, R11, R24, RZ, 0xfc, !PT ;  /* 0x000000180b080212 */ /* 0x000fe400078efcff */
[----:B------:R-:W-:Y:S02]  /*1cd0*/  SHF.L.U64.HI R12, R12, 0x2, R13 ;  /* 0x000000020c0c7819 */ /* 0x000fe4000001020d */
[----:B------:R-:W-:Y:S02]  /*1ce0*/  @P0 LOP3.LUT R9, R15, R14, RZ, 0xfc, !PT ;  /* 0x0000000e0f090212 */ /* 0x000fe400078efcff */
[----:B------:R-:W-:Y:S02]  /*1cf0*/  SHF.L.W.U32.HI R13, R13, 0x2, R8 ;  /* 0x000000020d0d7819 */ /* 0x000fe40000010e08 */
[----:B------:R-:W-:Y:S02]  /*1d00*/  IADD3 RZ, P0, PT, RZ, -R2, RZ ;  /* 0x80000002ffff7210 */ /* 0x000fe40007f1e0ff */
[----:B------:R-:W-:-:S02]  /*1d10*/  LOP3.LUT R6, RZ, R12, RZ, 0x33, !PT ;  /* 0x0000000cff067212 */ /* 0x000fc400078e33ff */
[----:B------:R-:W-:Y:S02]  /*1d20*/  SHF.L.W.U32.HI R8, R8, 0x2, R9 ;  /* 0x0000000208087819 */ /* 0x000fe40000010e09 */
[----:B------:R-:W-:Y:S02]  /*1d30*/  LOP3.LUT R10, RZ, R13, RZ, 0x33, !PT ;  /* 0x0000000dff0a7212 */ /* 0x000fe400078e33ff */
[----:B------:R-:W-:Y:S02]  /*1d40*/  IADD3.X R11, P0, PT, RZ, R6, RZ, P0, !PT ;  /* 0x00000006ff0b7210 */ /* 0x000fe4000071e4ff */
[----:B------:R-:W-:Y:S02]  /*1d50*/  LOP3.LUT R6, RZ, R8, RZ, 0x33, !PT ;  /* 0x00000008ff067212 */ /* 0x000fe400078e33ff */
[----:B------:R-:W-:Y:S02]  /*1d60*/  IADD3.X R10, P1, PT, RZ, R10, RZ, P0, !PT ;  /* 0x0000000aff0a7210 */ /* 0x000fe4000073e4ff */
[----:B------:R-:W-:-:S03]  /*1d70*/  ISETP.GT.U32.AND P2, PT, R13, -0x1, PT ;  /* 0xffffffff0d00780c */ /* 0x000fc60003f44070 */
[----:B------:R-:W-:Y:S01]  /*1d80*/  IMAD.X R15, RZ, RZ, R6, P1 ;  /* 0x000000ffff0f7224 */ /* 0x000fe200008e0606 */
[----:B------:R-:W-:-:S04]  /*1d90*/  ISETP.GT.AND.EX P0, PT, R8, -0x1, PT, P2 ;  /* 0xffffffff0800780c */ /* 0x000fc80003f04320 */
[----:B------:R-:W-:Y:S02]  /*1da0*/  SEL R15, R8, R15, P0 ;  /* 0x0000000f080f7207 */ /* 0x000fe40000000000 */
[----:B------:R-:W-:Y:S02]  /*1db0*/  SEL R14, R13, R10, P0 ;  /* 0x0000000a0d0e7207 */ /* 0x000fe40000000000 */
[----:B------:R-:W-:Y:S02]  /*1dc0*/  ISETP.NE.U32.AND P1, PT, R15, RZ, PT ;  /* 0x000000ff0f00720c */ /* 0x000fe40003f25070 */
[----:B------:R-:W-:Y:S02]  /*1dd0*/  SEL R17, R12, R11, P0 ;  /* 0x0000000b0c117207 */ /* 0x000fe40000000000 */
[----:B------:R-:W-:Y:S01]  /*1de0*/  SEL R10, R14, R15, !P1 ;  /* 0x0000000f0e0a7207 */ /* 0x000fe20004800000 */
[----:B------:R-:W-:-:S05]  /*1df0*/  @!P0 IMAD.MOV R2, RZ, RZ, -R2 ;  /* 0x000000ffff028224 */ /* 0x000fca00078e0a02 */
[----:B------:R-:W0:Y:S02]  /*1e00*/  FLO.U32 R10, R10 ;  /* 0x0000000a000a7300 */ /* 0x000e2400000e0000 */
[C---:B0-----:R-:W-:Y:S02]  /*1e10*/  IADD3 R13, PT, PT, -R10.reuse, 0x1f, RZ ;  /* 0x0000001f0a0d7810 */ /* 0x041fe40007ffe1ff */
[----:B------:R-:W-:-:S03]  /*1e20*/  IADD3 R6, PT, PT, -R10, 0x3f, RZ ;  /* 0x0000003f0a067810 */ /* 0x000fc60007ffe1ff */
[----:B------:R-:W-:-:S05]  /*1e30*/  @P1 IMAD.MOV R6, RZ, RZ, R13 ;  /* 0x000000ffff061224 */ /* 0x000fca00078e020d */
[----:B------:R-:W-:-:S13]  /*1e40*/  ISETP.NE.AND P1, PT, R6, RZ, PT ;  /* 0x000000ff0600720c */ /* 0x000fda0003f25270 */
[----:B------:R-:W-:Y:S05]  /*1e50*/  @!P1 BRA `(.L_x_27) ;  /* 0x0000000000289947 */ /* 0x000fea0003800000 */
[----:B------:R-:W-:Y:S02]  /*1e60*/  LOP3.LUT R11, R6, 0x3f, RZ, 0xc0, !PT ;  /* 0x0000003f060b7812 */ /* 0x000fe400078ec0ff */
[--C-:B------:R-:W-:Y:S02]  /*1e70*/  SHF.R.U64 R13, R2, 0x1, R17.reuse ;  /* 0x00000001020d7819 */ /* 0x100fe40000001211 */
[----:B------:R-:W-:Y:S02]  /*1e80*/  SHF.R.U32.HI R17, RZ, 0x1, R17 ;  /* 0x00000001ff117819 */ /* 0x000fe40000011611 */
[----:B------:R-:W-:Y:S02]  /*1e90*/  LOP3.LUT R2, R6, 0x3f, RZ, 0xc, !PT ;  /* 0x0000003f06027812 */ /* 0x000fe400078e0cff */
[CC--:B------:R-:W-:Y:S02]  /*1ea0*/  SHF.L.U64.HI R15, R14.reuse, R11.reuse, R15 ;  /* 0x0000000b0e0f7219 */ /* 0x0c0fe4000001020f */
[----:B------:R-:W-:-:S02]  /*1eb0*/  SHF.L.U32 R11, R14, R11, RZ ;  /* 0x0000000b0e0b7219 */ /* 0x000fc400000006ff */
[-CC-:B------:R-:W-:Y:S02]  /*1ec0*/  SHF.R.U64 R14, R13, R2.reuse, R17.reuse ;  /* 0x000000020d0e7219 */ /* 0x180fe40000001211 */
[----:B------:R-:W-:Y:S02]  /*1ed0*/  SHF.R.U32.HI R2, RZ, R2, R17 ;  /* 0x00000002ff027219 */ /* 0x000fe40000011611 */
[----:B------:R-:W-:Y:S02]  /*1ee0*/  LOP3.LUT R14, R11, R14, RZ, 0xfc, !PT ;  /* 0x0000000e0b0e7212 */ /* 0x000fe400078efcff */
[----:B------:R-:W-:-:S07]  /*1ef0*/  LOP3.LUT R15, R15, R2, RZ, 0xfc, !PT ;  /* 0x000000020f0f7212 */ /* 0x000fce00078efcff */
.L_x_27:
[----:B------:R-:W-:Y:S05]  /*1f00*/  BSYNC.RECONVERGENT B2 ;  /* 0x0000000000027941 */ /* 0x000fea0003800200 */
.L_x_26:
[----:B------:R-:W-:-:S04]  /*1f10*/  IMAD.WIDE.U32 R12, R14, 0x2168c235, RZ ;  /* 0x2168c2350e0c7825 */ /* 0x000fc800078e00ff */
[----:B------:R-:W-:Y:S01]  /*1f20*/  IMAD.MOV.U32 R10, RZ, RZ, R13 ;  /* 0x000000ffff0a7224 */ /* 0x000fe200078e000d */
[----:B------:R-:W-:Y:S01]  /*1f30*/  IADD3 RZ, P1, PT, R12, R12, RZ ;  /* 0x0000000c0cff7210 */ /* 0x000fe20007f3e0ff */
[----:B------:R-:W-:Y:S02]  /*1f40*/  IMAD.MOV.U32 R11, RZ, RZ, RZ ;  /* 0x000000ffff0b7224 */ /* 0x000fe400078e00ff */
[----:B------:R-:W-:-:S04]  /*1f50*/  IMAD.HI.U32 R2, R15, -0x36f0255e, RZ ;  /* 0xc90fdaa20f027827 */ /* 0x000fc800078e00ff */
[----:B------:R-:W-:-:S04]  /*1f60*/  IMAD.WIDE.U32 R10, R14, -0x36f0255e, R10 ;  /* 0xc90fdaa20e0a7825 */ /* 0x000fc800078e000a */
[----:B------:R-:W-:-:S04]  /*1f70*/  IMAD.WIDE.U32 R10, P2, R15, 0x2168c235, R10 ;  /* 0x2168c2350f0a7825 */ /* 0x000fc8000784000a */
[----:B------:R-:W-:Y:S01]  /*1f80*/  IMAD R15, R15, -0x36f0255e, RZ ;  /* 0xc90fdaa20f0f7824 */ /* 0x000fe200078e02ff */
[----:B------:R-:W-:Y:S01]  /*1f90*/  IADD3.X RZ, P1, PT, R10, R10, RZ, P1, !PT ;  /* 0x0000000a0aff7210 */ /* 0x000fe20000f3e4ff */
[----:B------:R-:W-:-:S03]  /*1fa0*/  IMAD.X R2, RZ, RZ, R2, P2 ;  /* 0x000000ffff027224 */ /* 0x000fc600010e0602 */
[----:B------:R-:W-:-:S04]  /*1fb0*/  IADD3 R11, P2, PT, R15, R11, RZ ;  /* 0x0000000b0f0b7210 */ /* 0x000fc80007f5e0ff */
[C---:B------:R-:W-:Y:S01]  /*1fc0*/  ISETP.GT.U32.AND P3, PT, R11.reuse, RZ, PT ;  /* 0x000000ff0b00720c */ /* 0x040fe20003f64070 */
[----:B------:R-:W-:Y:S01]  /*1fd0*/  IMAD.X R2, RZ, RZ, R2, P2 ;  /* 0x000000ffff027224 */ /* 0x000fe200010e0602 */
[----:B------:R-:W-:-:S04]  /*1fe0*/  IADD3.X R10, P2, PT, R11, R11, RZ, P1, !PT ;  /* 0x0000000b0b0a7210 */ /* 0x000fc80000f5e4ff */
[C---:B------:R-:W-:Y:S01]  /*1ff0*/  ISETP.GT.AND.EX P1, PT, R2.reuse, RZ, PT, P3 ;  /* 0x000000ff0200720c */ /* 0x040fe20003f24330 */
[----:B------:R-:W-:-:S03]  /*2000*/  IMAD.X R13, R2, 0x1, R2, P2 ;  /* 0x00000001020d7824 */ /* 0x000fc600010e0602 */
[----:B------:R-:W-:Y:S02]  /*2010*/  SEL R10, R10, R11, P1 ;  /* 0x0000000b0a0a7207 */ /* 0x000fe40000800000 */
[----:B------:R-:W-:Y:S02]  /*2020*/  SEL R11, R13, R2, P1 ;  /* 0x000000020d0b7207 */ /* 0x000fe40000800000 */
[----:B------:R-:W-:Y:S02]  /*2030*/  IADD3 R2, P2, PT, R10, 0x1, RZ ;  /* 0x000000010a027810 */ /* 0x000fe40007f5e0ff */
[----:B------:R-:W-:Y:S02]  /*2040*/  SEL R13, RZ, 0xffffffff, !P1 ;  /* 0xffffffffff0d7807 */ /* 0x000fe40004800000 */
[----:B------:R-:W-:Y:S01]  /*2050*/  LOP3.LUT P1, R19, R19, 0x80000000, RZ, 0xc0, !PT ;  /* 0x8000000013137812 */ /* 0x000fe2000782c0ff */
[----:B------:R-:W-:Y:S02]  /*2060*/  IMAD.X R11, RZ, RZ, R11, P2 ;  /* 0x000000ffff0b7224 */ /* 0x000fe400010e060b */
[----:B------:R-:W-:Y:S01]  /*2070*/  IMAD.IADD R6, R13, 0x1, -R6 ;  /* 0x000000010d067824 */ /* 0x000fe200078e0a06 */
[----:B------:R-:W-:-:S02]  /*2080*/  SHF.R.U32.HI R13, RZ, 0x1e, R9 ;  /* 0x0000001eff0d7819 */ /* 0x000fc40000011609 */
[----:B------:R-:W-:Y:S01]  /*2090*/  SHF.R.U64 R2, R2, 0xa, R11 ;  /* 0x0000000a02027819 */ /* 0x000fe2000000120b */
[----:B------:R-:W-:Y:S01]  /*20a0*/  IMAD.SHL.U32 R6, R6, 0x100000, RZ ;  /* 0x0010000006067824 */ /* 0x000fe200078e00ff */
[----:B------:R-:W-:Y:S02]  /*20b0*/  LEA.HI R8, R8, R13, RZ, 0x1 ;  /* 0x0000000d08087211 */ /* 0x000fe400078f08ff */
[----:B------:R-:W-:Y:S02]  /*20c0*/  IADD3 R2, P2, PT, R2, 0x1, RZ ;  /* 0x0000000102027810 */ /* 0x000fe40007f5e0ff */
[----:B------:R-:W-:Y:S01]  /*20d0*/  @!P0 LOP3.LUT R19, R19, 0x80000000, RZ, 0x3c, !PT ;  /* 0x8000000013138812 */ /* 0x000fe200078e3cff */
[----:B------:R-:W-:Y:S01]  /*20e0*/  @P1 IMAD.MOV R8, RZ, RZ, -R8 ;  /* 0x000000ffff081224 */ /* 0x000fe200078e0a08 */
[----:B------:R-:W-:-:S04]  /*20f0*/  LEA.HI.X R11, R11, RZ, RZ, 0x16, P2 ;  /* 0x000000ff0b0b7211 */ /* 0x000fc800010fb4ff */
[--C-:B------:R-:W-:Y:S02]  /*2100*/  SHF.R.U64 R2, R2, 0x1, R11.reuse ;  /* 0x0000000102027819 */ /* 0x100fe4000000120b */
[----:B------:R-:W-:Y:S02]  /*2110*/  SHF.R.U32.HI R9, RZ, 0x1, R11 ;  /* 0x00000001ff097819 */ /* 0x000fe4000001160b */
[----:B------:R-:W-:-:S04]  /*2120*/  IADD3 R2, P2, P3, RZ, RZ, R2 ;  /* 0x000000ffff027210 */ /* 0x000fc80007b5e002 */
[----:B------:R-:W-:-:S04]  /*2130*/  IADD3.X R6, PT, PT, R6, 0x3fe00000, R9, P2, P3 ;  /* 0x3fe0000006067810 */ /* 0x000fc800017e6409 */
[----:B------:R-:W-:-:S07]  /*2140*/  LOP3.LUT R19, R6, R19, RZ, 0xfc, !PT ;  /* 0x0000001306137212 */ /* 0x000fce00078efcff */
.L_x_21:
[----:B------:R-:W-:Y:S02]  /*2150*/  IMAD.MOV.U32 R17, RZ, RZ, 0x0 ;  /* 0x00000000ff117424 */ /* 0x000fe400078e00ff */
[----:B------:R-:W-:Y:S02]  /*2160*/  IMAD.MOV.U32 R28, RZ, RZ, R2 ;  /* 0x000000ffff1c7224 */ /* 0x000fe400078e0002 */
[----:B------:R-:W-:Y:S01]  /*2170*/  IMAD.MOV.U32 R29, RZ, RZ, R19 ;  /* 0x000000ffff1d7224 */ /* 0x000fe200078e0013 */
[----:B------:R-:W-:Y:S06]  /*2180*/  RET.REL.NODEC R16 `(_Z10device_sinPdj) ;  /* 0xffffffdc109c7950 */ /* 0x000fec0003c3ffff */
.L_x_28:
[----:B------:R-:W-:-:S00]  /*2190*/  BRA `(.L_x_28) ;  /* 0xfffffffc00fc7947 */ /* 0x000fc0000383ffff */
[----:B------:R-:W-:-:S00]  /*21a0*/  NOP ;  /* 0x0000000000007918 */ /* 0x000fc00000000000 */
        /* <DEDUP_REMOVED lines=13> */
.L_x_30:


//--------------------- .nv.global.init           --------------------------
	.section	.nv.global.init,"aw",@progbits
	.align	16
.nv.global.init:
	.type		__cudart_sin_cos_coeffs,@object
	.size		__cudart_sin_cos_coeffs,(__cudart_i2opi_d - __cudart_sin_cos_coeffs)
__cudart_sin_cos_coeffs:
        /*0000*/ 	.byte	0x46, 0xd2, 0xb0, 0x2c, 0xf1, 0xe5, 0x5a, 0xbe, 0x92, 0xe3, 0xac, 0x69, 0xe3, 0x1d, 0xc7, 0x3e
        /*0010*/ 	.byte	0xa1, 0x62, 0xdb, 0x19, 0xa0, 0x01, 0x2a, 0xbf, 0x18, 0x08, 0x11, 0x11, 0x11, 0x11, 0x81, 0x3f
        /*0020*/ 	.byte	0x54, 0x55, 0x55, 0x55, 0x55, 0x55, 0xc5, 0xbf, 0x00, 0x00, 0x00, 0x00, 0x00, 0x00, 0x00, 0x00
        /*0030*/ 	.byte	0x00, 0x00, 0x00, 0x00, 0x00, 0x00, 0x00, 0x00, 0x64, 0x81, 0xfd, 0x20, 0x83, 0xff, 0xa8, 0xbd
        /*0040*/ 	.byte	0x28, 0x85, 0xef, 0xc1, 0xa7, 0xee, 0x21, 0x3e, 0xd9, 0xe6, 0x06, 0x8e, 0x4f, 0x7e, 0x92, 0xbe
        /*0050*/ 	.byte	0xe9, 0xbc, 0xdd, 0x19, 0xa0, 0x01, 0xfa, 0x3e, 0x47, 0x5d, 0xc1, 0x16, 0x6c, 0xc1, 0x56, 0xbf
        /*0060*/ 	.byte	0x51, 0x55, 0x55, 0x55, 0x55, 0x55, 0xa5, 0x3f, 0x00, 0x00, 0x00, 0x00, 0x00, 0x00, 0xe0, 0xbf
        /*0070*/ 	.byte	0x00, 0x00, 0x00, 0x00, 0x00, 0x00, 0xf0, 0x3f, 0x00, 0x00, 0x00, 0x00, 0x00, 0x00, 0x00, 0x00
	.type		__cudart_i2opi_d,@object
	.size		__cudart_i2opi_d,(.L_0 - __cudart_i2opi_d)
__cudart_i2opi_d:
        /* <DEDUP_REMOVED lines=9> */
.L_0:


//--------------------- .nv.shared.reserved.0     --------------------------
	.section	.nv.shared.reserved.0,"aw",@nobits
	.weak		__nv_reservedSMEM_offset_0_alias
	.size		__nv_reservedSMEM_offset_0_alias, 0, 64
	.other		__nv_reservedSMEM_offset_0_alias,@"STO_CUDA_RESERVED_SHARED STV_DEFAULT"
__nv_reservedSMEM_offset_0_alias:
	.zero		0
	.zero		64


//--------------------- .nv.constant0._Z10device_sinPdj --------------------------
	.section	.nv.constant0._Z10device_sinPdj,"a",@progbits
	.sectionflags	@""
	.align	4
.nv.constant0._Z10device_sinPdj:
	.zero		908


//--------------------- SYMBOLS --------------------------

	.type		.nv.reservedSmem.offset0,@object
	.size		.nv.reservedSmem.offset0,0x4
